	.target	sm_103a

	.elftype	@"ET_EXEC"


//--------------------- .note.nv.tkinfo           --------------------------
	.section	.note.nv.tkinfo,"",@"SHT_NOTE"
	.sectionflags	@"SHF_NOTE_NV_TKINFO"
	.tkinfo
        /*0018*/ 	.word	0x00000002
        /*0030*/ 	.string	""
        /*0030*/ 	.string	"ptxas"
        /*0030*/ 	.string	"Cuda compilation tools, release 13.0, V13.0.88"
        /*0030*/ 	.string	"Build cuda_13.0.r13.0/compiler.36424714_0"
        /*0030*/ 	.string	"-arch sm_103a -m 64 "



//--------------------- .note.nv.cuinfo           --------------------------
	.section	.note.nv.cuinfo,"",@"SHT_NOTE"
	.sectionflags	@"SHF_NOTE_NV_CUINFO"
        /*0018*/ 	.short	0x0002
        /*001a*/ 	.short	0x0067
        /*001c*/ 	.short	0x0082
	.zero		2


//--------------------- .nv.info                  --------------------------
	.section	.nv.info,"",@"SHT_CUDA_INFO"
	.align	4


	//----- nvinfo : EIATTR_REGCOUNT
	.align		4
        /*0000*/ 	.byte	0x04, 0x2f
        /*0002*/ 	.short	(.L_12 - .L_11)
	.align		4
.L_11:
        /*0004*/ 	.word	index@(_ZN7cutlass13device_kernelIN5flash19enable_sm80_to_sm89INS1_16FlashAttnFwdSm80INS1_25CollectiveMainloopFwdSm80ILi8ELi1ELb1EN4cute5tupleIJNS5_1CILi128EEENS7_ILi112EEES8_EEELi128ENS_10bfloat16_tEfNS_4arch4Sm80ELb1ELb0ELb1ELb1ELb0ELb1ELb1ELb1EEENS1_21CollectiveEpilogueFwdINS6_IJS8_S8_S9_EEENS6_IJNS7_ILi1EEESH_SH_EEESB_SD_Li256ELb1ELb1ELb1ELb0EEENS1_36VarlenDynamicPersistentTileSchedulerILi128ELi112ELi256ELi256ELb1ELb1ELb0ELb1ELb1ELb1EEEEEEEEEvNT_6ParamsE)
        /*0008*/ 	.word	0x00000004


	//----- nvinfo : EIATTR_FRAME_SIZE
	.align		4
.L_12:
        /*000c*/ 	.byte	0x04, 0x11
        /*000e*/ 	.short	(.L_14 - .L_13)
	.align		4
.L_13:
        /*0010*/ 	.word	index@(_ZN7cutlass13device_kernelIN5flash19enable_sm80_to_sm89INS1_16FlashAttnFwdSm80INS1_25CollectiveMainloopFwdSm80ILi8ELi1ELb1EN4cute5tupleIJNS5_1CILi128EEENS7_ILi112EEES8_EEELi128ENS_10bfloat16_tEfNS_4arch4Sm80ELb1ELb0ELb1ELb1ELb0ELb1ELb1ELb1EEENS1_21CollectiveEpilogueFwdINS6_IJS8_S8_S9_EEENS6_IJNS7_ILi1EEESH_SH_EEESB_SD_Li256ELb1ELb1ELb1ELb0EEENS1_36VarlenDynamicPersistentTileSchedulerILi128ELi112ELi256ELi256ELb1ELb1ELb0ELb1ELb1ELb1EEEEEEEEEvNT_6ParamsE)
        /*0014*/ 	.word	0x00000000


	//----- nvinfo : EIATTR_REGCOUNT
	.align		4
.L_14:
        /*0018*/ 	.byte	0x04, 0x2f
        /*001a*/ 	.short	(.L_16 - .L_15)
	.align		4
.L_15:
        /*001c*/ 	.word	index@(_ZN7cutlass13device_kernelIN5flash19enable_sm80_to_sm89INS1_16FlashAttnFwdSm80INS1_25CollectiveMainloopFwdSm80ILi8ELi1ELb1EN4cute5tupleIJNS5_1CILi128EEENS7_ILi112EEES8_EEELi128ENS_10bfloat16_tEfNS_4arch4Sm80ELb1ELb0ELb1ELb1ELb0ELb0ELb1ELb1EEENS1_21CollectiveEpilogueFwdINS6_IJS8_S8_S9_EEENS6_IJNS7_ILi1EEESH_SH_EEESB_SD_Li256ELb1ELb1ELb1ELb0EEENS1_36VarlenDynamicPersistentTileSchedulerILi128ELi112ELi256ELi256ELb1ELb1ELb0ELb1ELb1ELb1EEEEEEEEEvNT_6ParamsE)
        /*0020*/ 	.word	0x00000004


	//----- nvinfo : EIATTR_FRAME_SIZE
	.align		4
.L_16:
        /*0024*/ 	.byte	0x04, 0x11
        /*0026*/ 	.short	(.L_18 - .L_17)
	.align		4
.L_17:
        /*0028*/ 	.word	index@(_ZN7cutlass13device_kernelIN5flash19enable_sm80_to_sm89INS1_16FlashAttnFwdSm80INS1_25CollectiveMainloopFwdSm80ILi8ELi1ELb1EN4cute5tupleIJNS5_1CILi128EEENS7_ILi112EEES8_EEELi128ENS_10bfloat16_tEfNS_4arch4Sm80ELb1ELb0ELb1ELb1ELb0ELb0ELb1ELb1EEENS1_21CollectiveEpilogueFwdINS6_IJS8_S8_S9_EEENS6_IJNS7_ILi1EEESH_SH_EEESB_SD_Li256ELb1ELb1ELb1ELb0EEENS1_36VarlenDynamicPersistentTileSchedulerILi128ELi112ELi256ELi256ELb1ELb1ELb0ELb1ELb1ELb1EEEEEEEEEvNT_6ParamsE)
        /*002c*/ 	.word	0x00000000


	//----- nvinfo : EIATTR_REGCOUNT
	.align		4
.L_18:
        /*0030*/ 	.byte	0x04, 0x2f
        /*0032*/ 	.short	(.L_20 - .L_19)
	.align		4
.L_19:
        /*0034*/ 	.word	index@(_ZN7cutlass13device_kernelIN5flash19enable_sm80_to_sm89INS1_16FlashAttnFwdSm80INS1_25CollectiveMainloopFwdSm80ILi4ELi1ELb0EN4cute5tupleIJNS5_1CILi128EEENS7_ILi64EEES8_EEELi128ENS_10bfloat16_tEfNS_4arch4Sm80ELb1ELb0ELb1ELb0ELb0ELb0ELb1ELb1EEENS1_21CollectiveEpilogueFwdINS6_IJS8_S8_S9_EEENS6_IJNS7_ILi1EEESH_SH_EEESB_SD_Li128ELb0ELb1ELb1ELb0EEENS1_30DynamicPersistentTileSchedulerILi128ELi128ELb1ELb1ELb0EEEEEEEEEvNT_6ParamsE)
        /*0038*/ 	.word	0x00000004


	//----- nvinfo : EIATTR_FRAME_SIZE
	.align		4
.L_20:
        /*003c*/ 	.byte	0x04, 0x11
        /*003e*/ 	.short	(.L_22 - .L_21)
	.align		4
.L_21:
        /*0040*/ 	.word	index@(_ZN7cutlass13device_kernelIN5flash19enable_sm80_to_sm89INS1_16FlashAttnFwdSm80INS1_25CollectiveMainloopFwdSm80ILi4ELi1ELb0EN4cute5tupleIJNS5_1CILi128EEENS7_ILi64EEES8_EEELi128ENS_10bfloat16_tEfNS_4arch4Sm80ELb1ELb0ELb1ELb0ELb0ELb0ELb1ELb1EEENS1_21CollectiveEpilogueFwdINS6_IJS8_S8_S9_EEENS6_IJNS7_ILi1EEESH_SH_EEESB_SD_Li128ELb0ELb1ELb1ELb0EEENS1_30DynamicPersistentTileSchedulerILi128ELi128ELb1ELb1ELb0EEEEEEEEEvNT_6ParamsE)
        /*0044*/ 	.word	0x00000000


	//----- nvinfo : EIATTR_REGCOUNT
	.align		4
.L_22:
        /*0048*/ 	.byte	0x04, 0x2f
        /*004a*/ 	.short	(.L_24 - .L_23)
	.align		4
.L_23:
        /*004c*/ 	.word	index@(_ZN7cutlass13device_kernelIN5flash19enable_sm80_to_sm89INS1_16FlashAttnFwdSm80INS1_25CollectiveMainloopFwdSm80ILi8ELi1ELb1EN4cute5tupleIJNS5_1CILi128EEENS7_ILi96EEES8_EEELi128ENS_10bfloat16_tEfNS_4arch4Sm80ELb0ELb1ELb1ELb1ELb0ELb1ELb1ELb1EEENS1_21CollectiveEpilogueFwdINS6_IJS8_S8_S9_EEENS6_IJNS7_ILi1EEESH_SH_EEESB_SD_Li256ELb1ELb1ELb1ELb0EEENS1_36VarlenDynamicPersistentTileSchedulerILi128ELi96ELi256ELi256ELb1ELb1ELb0ELb1ELb0ELb1EEEEEEEEEvNT_6ParamsE)
        /*0050*/ 	.word	0x00000004


	//----- nvinfo : EIATTR_FRAME_SIZE
	.align		4
.L_24:
        /*0054*/ 	.byte	0x04, 0x11
        /*0056*/ 	.short	(.L_26 - .L_25)
	.align		4
.L_25:
        /*0058*/ 	.word	index@(_ZN7cutlass13device_kernelIN5flash19enable_sm80_to_sm89INS1_16FlashAttnFwdSm80INS1_25CollectiveMainloopFwdSm80ILi8ELi1ELb1EN4cute5tupleIJNS5_1CILi128EEENS7_ILi96EEES8_EEELi128ENS_10bfloat16_tEfNS_4arch4Sm80ELb0ELb1ELb1ELb1ELb0ELb1ELb1ELb1EEENS1_21CollectiveEpilogueFwdINS6_IJS8_S8_S9_EEENS6_IJNS7_ILi1EEESH_SH_EEESB_SD_Li256ELb1ELb1ELb1ELb0EEENS1_36VarlenDynamicPersistentTileSchedulerILi128ELi96ELi256ELi256ELb1ELb1ELb0ELb1ELb0ELb1EEEEEEEEEvNT_6ParamsE)
        /*005c*/ 	.word	0x00000000


	//----- nvinfo : EIATTR_REGCOUNT
	.align		4
.L_26:
        /*0060*/ 	.byte	0x04, 0x2f
        /*0062*/ 	.short	(.L_28 - .L_27)
	.align		4
.L_27:
        /*0064*/ 	.word	index@(_ZN7cutlass13device_kernelIN5flash19enable_sm80_to_sm89INS1_16FlashAttnFwdSm80INS1_25CollectiveMainloopFwdSm80ILi8ELi1ELb1EN4cute5tupleIJNS5_1CILi128EEENS7_ILi96EEES8_EEELi128ENS_10bfloat16_tEfNS_4arch4Sm80ELb0ELb1ELb1ELb1ELb0ELb0ELb1ELb1EEENS1_21CollectiveEpilogueFwdINS6_IJS8_S8_S9_EEENS6_IJNS7_ILi1EEESH_SH_EEESB_SD_Li256ELb1ELb1ELb1ELb0EEENS1_36VarlenDynamicPersistentTileSchedulerILi128ELi96ELi256ELi256ELb1ELb1ELb0ELb1ELb0ELb1EEEEEEEEEvNT_6ParamsE)
        /*0068*/ 	.word	0x00000004


	//----- nvinfo : EIATTR_FRAME_SIZE
	.align		4
.L_28:
        /*006c*/ 	.byte	0x04, 0x11
        /*006e*/ 	.short	(.L_30 - .L_29)
	.align		4
.L_29:
        /*0070*/ 	.word	index@(_ZN7cutlass13device_kernelIN5flash19enable_sm80_to_sm89INS1_16FlashAttnFwdSm80INS1_25CollectiveMainloopFwdSm80ILi8ELi1ELb1EN4cute5tupleIJNS5_1CILi128EEENS7_ILi96EEES8_EEELi128ENS_10bfloat16_tEfNS_4arch4Sm80ELb0ELb1ELb1ELb1ELb0ELb0ELb1ELb1EEENS1_21CollectiveEpilogueFwdINS6_IJS8_S8_S9_EEENS6_IJNS7_ILi1EEESH_SH_EEESB_SD_Li256ELb1ELb1ELb1ELb0EEENS1_36VarlenDynamicPersistentTileSchedulerILi128ELi96ELi256ELi256ELb1ELb1ELb0ELb1ELb0ELb1EEEEEEEEEvNT_6ParamsE)
        /*0074*/ 	.word	0x00000000


	//----- nvinfo : EIATTR_REGCOUNT
	.align		4
.L_30:
        /*0078*/ 	.byte	0x04, 0x2f
        /*007a*/ 	.short	(.L_32 - .L_31)
	.align		4
.L_31:
        /*007c*/ 	.word	index@(_ZN7cutlass13device_kernelIN5flash19enable_sm80_to_sm89INS1_16FlashAttnFwdSm80INS1_25CollectiveMainloopFwdSm80ILi4ELi1ELb0EN4cute5tupleIJNS5_1CILi128EEENS7_ILi48EEES8_EEELi128ENS_10bfloat16_tEfNS_4arch4Sm80ELb0ELb1ELb1ELb0ELb0ELb0ELb1ELb1EEENS1_21CollectiveEpilogueFwdINS6_IJS8_S8_S9_EEENS6_IJNS7_ILi1EEESH_SH_EEESB_SD_Li128ELb0ELb1ELb1ELb0EEENS1_19SingleTileSchedulerILb0ELb1ELb1ELi128EEEEEEEEEvNT_6ParamsE)
        /*0080*/ 	.word	0x00000004


	//----- nvinfo : EIATTR_FRAME_SIZE
	.align		4
.L_32:
        /*0084*/ 	.byte	0x04, 0x11
        /*0086*/ 	.short	(.L_34 - .L_33)
	.align		4
.L_33:
        /*0088*/ 	.word	index@(_ZN7cutlass13device_kernelIN5flash19enable_sm80_to_sm89INS1_16FlashAttnFwdSm80INS1_25CollectiveMainloopFwdSm80ILi4ELi1ELb0EN4cute5tupleIJNS5_1CILi128EEENS7_ILi48EEES8_EEELi128ENS_10bfloat16_tEfNS_4arch4Sm80ELb0ELb1ELb1ELb0ELb0ELb0ELb1ELb1EEENS1_21CollectiveEpilogueFwdINS6_IJS8_S8_S9_EEENS6_IJNS7_ILi1EEESH_SH_EEESB_SD_Li128ELb0ELb1ELb1ELb0EEENS1_19SingleTileSchedulerILb0ELb1ELb1ELi128EEEEEEEEEvNT_6ParamsE)
        /*008c*/ 	.word	0x00000000


	//----- nvinfo : EIATTR_REGCOUNT
	.align		4
.L_34:
        /*0090*/ 	.byte	0x04, 0x2f
        /*0092*/ 	.short	(.L_36 - .L_35)
	.align		4
.L_35:
        /*0094*/ 	.word	index@(_ZN7cutlass13device_kernelIN5flash19enable_sm80_to_sm89INS1_16FlashAttnFwdSm80INS1_25CollectiveMainloopFwdSm80ILi8ELi1ELb1EN4cute5tupleIJNS5_1CILi128EEENS7_ILi112EEES8_EEELi128ENS_10bfloat16_tEfNS_4arch4Sm80ELb0ELb0ELb1ELb1ELb0ELb1ELb1ELb1EEENS1_21CollectiveEpilogueFwdINS6_IJS8_S8_S9_EEENS6_IJNS7_ILi1EEESH_SH_EEESB_SD_Li256ELb1ELb1ELb1ELb0EEENS1_36VarlenDynamicPersistentTileSchedulerILi128ELi112ELi256ELi256ELb1ELb1ELb0ELb0ELb1ELb1EEEEEEEEEvNT_6ParamsE)
        /*0098*/ 	.word	0x00000004


	//----- nvinfo : EIATTR_FRAME_SIZE
	.align		4
.L_36:
        /*009c*/ 	.byte	0x04, 0x11
        /*009e*/ 	.short	(.L_38 - .L_37)
	.align		4
.L_37:
        /*00a0*/ 	.word	index@(_ZN7cutlass13device_kernelIN5flash19enable_sm80_to_sm89INS1_16FlashAttnFwdSm80INS1_25CollectiveMainloopFwdSm80ILi8ELi1ELb1EN4cute5tupleIJNS5_1CILi128EEENS7_ILi112EEES8_EEELi128ENS_10bfloat16_tEfNS_4arch4Sm80ELb0ELb0ELb1ELb1ELb0ELb1ELb1ELb1EEENS1_21CollectiveEpilogueFwdINS6_IJS8_S8_S9_EEENS6_IJNS7_ILi1EEESH_SH_EEESB_SD_Li256ELb1ELb1ELb1ELb0EEENS1_36VarlenDynamicPersistentTileSchedulerILi128ELi112ELi256ELi256ELb1ELb1ELb0ELb0ELb1ELb1EEEEEEEEEvNT_6ParamsE)
        /*00a4*/ 	.word	0x00000000


	//----- nvinfo : EIATTR_REGCOUNT
	.align		4
.L_38:
        /*00a8*/ 	.byte	0x04, 0x2f
        /*00aa*/ 	.short	(.L_40 - .L_39)
	.align		4
.L_39:
        /*00ac*/ 	.word	index@(_ZN7cutlass13device_kernelIN5flash19enable_sm80_to_sm89INS1_16FlashAttnFwdSm80INS1_25CollectiveMainloopFwdSm80ILi8ELi1ELb1EN4cute5tupleIJNS5_1CILi128EEENS7_ILi112EEES8_EEELi128ENS_10bfloat16_tEfNS_4arch4Sm80ELb0ELb0ELb1ELb1ELb0ELb0ELb1ELb1EEENS1_21CollectiveEpilogueFwdINS6_IJS8_S8_S9_EEENS6_IJNS7_ILi1EEESH_SH_EEESB_SD_Li256ELb1ELb1ELb1ELb0EEENS1_36VarlenDynamicPersistentTileSchedulerILi128ELi112ELi256ELi256ELb1ELb1ELb0ELb0ELb1ELb1EEEEEEEEEvNT_6ParamsE)
        /*00b0*/ 	.word	0x00000004


	//----- nvinfo : EIATTR_FRAME_SIZE
	.align		4
.L_40:
        /*00b4*/ 	.byte	0x04, 0x11
        /*00b6*/ 	.short	(.L_42 - .L_41)
	.align		4
.L_41:
        /*00b8*/ 	.word	index@(_ZN7cutlass13device_kernelIN5flash19enable_sm80_to_sm89INS1_16FlashAttnFwdSm80INS1_25CollectiveMainloopFwdSm80ILi8ELi1ELb1EN4cute5tupleIJNS5_1CILi128EEENS7_ILi112EEES8_EEELi128ENS_10bfloat16_tEfNS_4arch4Sm80ELb0ELb0ELb1ELb1ELb0ELb0ELb1ELb1EEENS1_21CollectiveEpilogueFwdINS6_IJS8_S8_S9_EEENS6_IJNS7_ILi1EEESH_SH_EEESB_SD_Li256ELb1ELb1ELb1ELb0EEENS1_36VarlenDynamicPersistentTileSchedulerILi128ELi112ELi256ELi256ELb1ELb1ELb0ELb0ELb1ELb1EEEEEEEEEvNT_6ParamsE)
        /*00bc*/ 	.word	0x00000000


	//----- nvinfo : EIATTR_REGCOUNT
	.align		4
.L_42:
        /*00c0*/ 	.byte	0x04, 0x2f
        /*00c2*/ 	.short	(.L_44 - .L_43)
	.align		4
.L_43:
        /*00c4*/ 	.word	index@(_ZN7cutlass13device_kernelIN5flash19enable_sm80_to_sm89INS1_16FlashAttnFwdSm80INS1_25CollectiveMainloopFwdSm80ILi4ELi1ELb0EN4cute5tupleIJNS5_1CILi128EEENS7_ILi64EEES8_EEELi128ENS_10bfloat16_tEfNS_4arch4Sm80ELb0ELb0ELb1ELb0ELb0ELb0ELb1ELb1EEENS1_21CollectiveEpilogueFwdINS6_IJS8_S8_S9_EEENS6_IJNS7_ILi1EEESH_SH_EEESB_SD_Li128ELb0ELb1ELb1ELb0EEENS1_19SingleTileSchedulerILb0ELb1ELb1ELi128EEEEEEEEEvNT_6ParamsE)
        /*00c8*/ 	.word	0x00000004


	//----- nvinfo : EIATTR_FRAME_SIZE
	.align		4
.L_44:
        /*00cc*/ 	.byte	0x04, 0x11
        /*00ce*/ 	.short	(.L_46 - .L_45)
	.align		4
.L_45:
        /*00d0*/ 	.word	index@(_ZN7cutlass13device_kernelIN5flash19enable_sm80_to_sm89INS1_16FlashAttnFwdSm80INS1_25CollectiveMainloopFwdSm80ILi4ELi1ELb0EN4cute5tupleIJNS5_1CILi128EEENS7_ILi64EEES8_EEELi128ENS_10bfloat16_tEfNS_4arch4Sm80ELb0ELb0ELb1ELb0ELb0ELb0ELb1ELb1EEENS1_21CollectiveEpilogueFwdINS6_IJS8_S8_S9_EEENS6_IJNS7_ILi1EEESH_SH_EEESB_SD_Li128ELb0ELb1ELb1ELb0EEENS1_19SingleTileSchedulerILb0ELb1ELb1ELi128EEEEEEEEEvNT_6ParamsE)
        /*00d4*/ 	.word	0x00000000


	//----- nvinfo : EIATTR_REGCOUNT
	.align		4
.L_46:
        /*00d8*/ 	.byte	0x04, 0x2f
        /*00da*/ 	.short	(.L_48 - .L_47)
	.align		4
.L_47:
        /*00dc*/ 	.word	index@(_ZN7cutlass13device_kernelIN5flash19enable_sm80_to_sm89INS1_16FlashAttnFwdSm80INS1_25CollectiveMainloopFwdSm80ILi8ELi1ELb1EN4cute5tupleIJNS5_1CILi128EEES8_S8_EEELi128ENS_10bfloat16_tEfNS_4arch4Sm80ELb1ELb0ELb1ELb0ELb0ELb0ELb1ELb1EEENS1_21CollectiveEpilogueFwdIS9_NS6_IJNS7_ILi1EEESF_SF_EEESA_SC_Li256ELb0ELb1ELb1ELb0EEENS1_30DynamicPersistentTileSchedulerILi256ELi256ELb1ELb1ELb0EEEEEEEEEvNT_6ParamsE)
        /*00e0*/ 	.word	0x00000004


	//----- nvinfo : EIATTR_FRAME_SIZE
	.align		4
.L_48:
        /*00e4*/ 	.byte	0x04, 0x11
        /*00e6*/ 	.short	(.L_50 - .L_49)
	.align		4
.L_49:
        /*00e8*/ 	.word	index@(_ZN7cutlass13device_kernelIN5flash19enable_sm80_to_sm89INS1_16FlashAttnFwdSm80INS1_25CollectiveMainloopFwdSm80ILi8ELi1ELb1EN4cute5tupleIJNS5_1CILi128EEES8_S8_EEELi128ENS_10bfloat16_tEfNS_4arch4Sm80ELb1ELb0ELb1ELb0ELb0ELb0ELb1ELb1EEENS1_21CollectiveEpilogueFwdIS9_NS6_IJNS7_ILi1EEESF_SF_EEESA_SC_Li256ELb0ELb1ELb1ELb0EEENS1_30DynamicPersistentTileSchedulerILi256ELi256ELb1ELb1ELb0EEEEEEEEEvNT_6ParamsE)
        /*00ec*/ 	.word	0x00000000


	//----- nvinfo : EIATTR_REGCOUNT
	.align		4
.L_50:
        /*00f0*/ 	.byte	0x04, 0x2f
        /*00f2*/ 	.short	(.L_52 - .L_51)
	.align		4
.L_51:
        /*00f4*/ 	.word	index@(_ZN7cutlass13device_kernelIN5flash19enable_sm80_to_sm89INS1_16FlashAttnFwdSm80INS1_25CollectiveMainloopFwdSm80ILi8ELi1ELb1EN4cute5tupleIJNS5_1CILi128EEENS7_ILi96EEES8_EEELi128ENS_10bfloat16_tEfNS_4arch4Sm80ELb0ELb1ELb1ELb0ELb0ELb0ELb1ELb1EEENS1_21CollectiveEpilogueFwdINS6_IJS8_S8_S9_EEENS6_IJNS7_ILi1EEESH_SH_EEESB_SD_Li256ELb0ELb1ELb1ELb0EEENS1_19SingleTileSchedulerILb0ELb1ELb1ELi128EEEEEEEEEvNT_6ParamsE)
        /*00f8*/ 	.word	0x00000004


	//----- nvinfo : EIATTR_FRAME_SIZE
	.align		4
.L_52:
        /*00fc*/ 	.byte	0x04, 0x11
        /*00fe*/ 	.short	(.L_54 - .L_53)
	.align		4
.L_53:
        /*0100*/ 	.word	index@(_ZN7cutlass13device_kernelIN5flash19enable_sm80_to_sm89INS1_16FlashAttnFwdSm80INS1_25CollectiveMainloopFwdSm80ILi8ELi1ELb1EN4cute5tupleIJNS5_1CILi128EEENS7_ILi96EEES8_EEELi128ENS_10bfloat16_tEfNS_4arch4Sm80ELb0ELb1ELb1ELb0ELb0ELb0ELb1ELb1EEENS1_21CollectiveEpilogueFwdINS6_IJS8_S8_S9_EEENS6_IJNS7_ILi1EEESH_SH_EEESB_SD_Li256ELb0ELb1ELb1ELb0EEENS1_19SingleTileSchedulerILb0ELb1ELb1ELi128EEEEEEEEEvNT_6ParamsE)
        /*0104*/ 	.word	0x00000000


	//----- nvinfo : EIATTR_REGCOUNT
	.align		4
.L_54:
        /*0108*/ 	.byte	0x04, 0x2f
        /*010a*/ 	.short	(.L_56 - .L_55)
	.align		4
.L_55:
        /*010c*/ 	.word	index@(_ZN7cutlass13device_kernelIN5flash19enable_sm80_to_sm89INS1_16FlashAttnFwdSm80INS1_25CollectiveMainloopFwdSm80ILi8ELi1ELb1EN4cute5tupleIJNS5_1CILi128EEES8_S8_EEELi128ENS_10bfloat16_tEfNS_4arch4Sm80ELb0ELb0ELb1ELb0ELb0ELb0ELb1ELb1EEENS1_21CollectiveEpilogueFwdIS9_NS6_IJNS7_ILi1EEESF_SF_EEESA_SC_Li256ELb0ELb1ELb1ELb0EEENS1_19SingleTileSchedulerILb0ELb1ELb1ELi128EEEEEEEEEvNT_6ParamsE)
        /*0110*/ 	.word	0x00000004


	//----- nvinfo : EIATTR_FRAME_SIZE
	.align		4
.L_56:
        /*0114*/ 	.byte	0x04, 0x11
        /*0116*/ 	.short	(.L_58 - .L_57)
	.align		4
.L_57:
        /*0118*/ 	.word	index@(_ZN7cutlass13device_kernelIN5flash19enable_sm80_to_sm89INS1_16FlashAttnFwdSm80INS1_25CollectiveMainloopFwdSm80ILi8ELi1ELb1EN4cute5tupleIJNS5_1CILi128EEES8_S8_EEELi128ENS_10bfloat16_tEfNS_4arch4Sm80ELb0ELb0ELb1ELb0ELb0ELb0ELb1ELb1EEENS1_21CollectiveEpilogueFwdIS9_NS6_IJNS7_ILi1EEESF_SF_EEESA_SC_Li256ELb0ELb1ELb1ELb0EEENS1_19SingleTileSchedulerILb0ELb1ELb1ELi128EEEEEEEEEvNT_6ParamsE)
        /*011c*/ 	.word	0x00000000


	//----- nvinfo : EIATTR_MIN_STACK_SIZE
	.align		4
.L_58:
        /*0120*/ 	.byte	0x04, 0x12
        /*0122*/ 	.short	(.L_60 - .L_59)
	.align		4
.L_59:
        /*0124*/ 	.word	index@(_ZN7cutlass13device_kernelIN5flash19enable_sm80_to_sm89INS1_16FlashAttnFwdSm80INS1_25CollectiveMainloopFwdSm80ILi8ELi1ELb1EN4cute5tupleIJNS5_1CILi128EEES8_S8_EEELi128ENS_10bfloat16_tEfNS_4arch4Sm80ELb0ELb0ELb1ELb0ELb0ELb0ELb1ELb1EEENS1_21CollectiveEpilogueFwdIS9_NS6_IJNS7_ILi1EEESF_SF_EEESA_SC_Li256ELb0ELb1ELb1ELb0EEENS1_19SingleTileSchedulerILb0ELb1ELb1ELi128EEEEEEEEEvNT_6ParamsE)
        /*0128*/ 	.word	0x00000000


	//----- nvinfo : EIATTR_MIN_STACK_SIZE
	.align		4
.L_60:
        /*012c*/ 	.byte	0x04, 0x12
        /*012e*/ 	.short	(.L_62 - .L_61)
	.align		4
.L_61:
        /*0130*/ 	.word	index@(_ZN7cutlass13device_kernelIN5flash19enable_sm80_to_sm89INS1_16FlashAttnFwdSm80INS1_25CollectiveMainloopFwdSm80ILi8ELi1ELb1EN4cute5tupleIJNS5_1CILi128EEENS7_ILi96EEES8_EEELi128ENS_10bfloat16_tEfNS_4arch4Sm80ELb0ELb1ELb1ELb0ELb0ELb0ELb1ELb1EEENS1_21CollectiveEpilogueFwdINS6_IJS8_S8_S9_EEENS6_IJNS7_ILi1EEESH_SH_EEESB_SD_Li256ELb0ELb1ELb1ELb0EEENS1_19SingleTileSchedulerILb0ELb1ELb1ELi128EEEEEEEEEvNT_6ParamsE)
        /*0134*/ 	.word	0x00000000


	//----- nvinfo : EIATTR_MIN_STACK_SIZE
	.align		4
.L_62:
        /*0138*/ 	.byte	0x04, 0x12
        /*013a*/ 	.short	(.L_64 - .L_63)
	.align		4
.L_63:
        /*013c*/ 	.word	index@(_ZN7cutlass13device_kernelIN5flash19enable_sm80_to_sm89INS1_16FlashAttnFwdSm80INS1_25CollectiveMainloopFwdSm80ILi8ELi1ELb1EN4cute5tupleIJNS5_1CILi128EEES8_S8_EEELi128ENS_10bfloat16_tEfNS_4arch4Sm80ELb1ELb0ELb1ELb0ELb0ELb0ELb1ELb1EEENS1_21CollectiveEpilogueFwdIS9_NS6_IJNS7_ILi1EEESF_SF_EEESA_SC_Li256ELb0ELb1ELb1ELb0EEENS1_30DynamicPersistentTileSchedulerILi256ELi256ELb1ELb1ELb0EEEEEEEEEvNT_6ParamsE)
        /*0140*/ 	.word	0x00000000


	//----- nvinfo : EIATTR_MIN_STACK_SIZE
	.align		4
.L_64:
        /*0144*/ 	.byte	0x04, 0x12
        /*0146*/ 	.short	(.L_66 - .L_65)
	.align		4
.L_65:
        /*0148*/ 	.word	index@(_ZN7cutlass13device_kernelIN5flash19enable_sm80_to_sm89INS1_16FlashAttnFwdSm80INS1_25CollectiveMainloopFwdSm80ILi4ELi1ELb0EN4cute5tupleIJNS5_1CILi128EEENS7_ILi64EEES8_EEELi128ENS_10bfloat16_tEfNS_4arch4Sm80ELb0ELb0ELb1ELb0ELb0ELb0ELb1ELb1EEENS1_21CollectiveEpilogueFwdINS6_IJS8_S8_S9_EEENS6_IJNS7_ILi1EEESH_SH_EEESB_SD_Li128ELb0ELb1ELb1ELb0EEENS1_19SingleTileSchedulerILb0ELb1ELb1ELi128EEEEEEEEEvNT_6ParamsE)
        /*014c*/ 	.word	0x00000000


	//----- nvinfo : EIATTR_MIN_STACK_SIZE
	.align		4
.L_66:
        /*0150*/ 	.byte	0x04, 0x12
        /*0152*/ 	.short	(.L_68 - .L_67)
	.align		4
.L_67:
        /*0154*/ 	.word	index@(_ZN7cutlass13device_kernelIN5flash19enable_sm80_to_sm89INS1_16FlashAttnFwdSm80INS1_25CollectiveMainloopFwdSm80ILi8ELi1ELb1EN4cute5tupleIJNS5_1CILi128EEENS7_ILi112EEES8_EEELi128ENS_10bfloat16_tEfNS_4arch4Sm80ELb0ELb0ELb1ELb1ELb0ELb0ELb1ELb1EEENS1_21CollectiveEpilogueFwdINS6_IJS8_S8_S9_EEENS6_IJNS7_ILi1EEESH_SH_EEESB_SD_Li256ELb1ELb1ELb1ELb0EEENS1_36VarlenDynamicPersistentTileSchedulerILi128ELi112ELi256ELi256ELb1ELb1ELb0ELb0ELb1ELb1EEEEEEEEEvNT_6ParamsE)
        /*0158*/ 	.word	0x00000000


	//----- nvinfo : EIATTR_MIN_STACK_SIZE
	.align		4
.L_68:
        /*015c*/ 	.byte	0x04, 0x12
        /*015e*/ 	.short	(.L_70 - .L_69)
	.align		4
.L_69:
        /*0160*/ 	.word	index@(_ZN7cutlass13device_kernelIN5flash19enable_sm80_to_sm89INS1_16FlashAttnFwdSm80INS1_25CollectiveMainloopFwdSm80ILi8ELi1ELb1EN4cute5tupleIJNS5_1CILi128EEENS7_ILi112EEES8_EEELi128ENS_10bfloat16_tEfNS_4arch4Sm80ELb0ELb0ELb1ELb1ELb0ELb1ELb1ELb1EEENS1_21CollectiveEpilogueFwdINS6_IJS8_S8_S9_EEENS6_IJNS7_ILi1EEESH_SH_EEESB_SD_Li256ELb1ELb1ELb1ELb0EEENS1_36VarlenDynamicPersistentTileSchedulerILi128ELi112ELi256ELi256ELb1ELb1ELb0ELb0ELb1ELb1EEEEEEEEEvNT_6ParamsE)
        /*0164*/ 	.word	0x00000000


	//----- nvinfo : EIATTR_MIN_STACK_SIZE
	.align		4
.L_70:
        /*0168*/ 	.byte	0x04, 0x12
        /*016a*/ 	.short	(.L_72 - .L_71)
	.align		4
.L_71:
        /*016c*/ 	.word	index@(_ZN7cutlass13device_kernelIN5flash19enable_sm80_to_sm89INS1_16FlashAttnFwdSm80INS1_25CollectiveMainloopFwdSm80ILi4ELi1ELb0EN4cute5tupleIJNS5_1CILi128EEENS7_ILi48EEES8_EEELi128ENS_10bfloat16_tEfNS_4arch4Sm80ELb0ELb1ELb1ELb0ELb0ELb0ELb1ELb1EEENS1_21CollectiveEpilogueFwdINS6_IJS8_S8_S9_EEENS6_IJNS7_ILi1EEESH_SH_EEESB_SD_Li128ELb0ELb1ELb1ELb0EEENS1_19SingleTileSchedulerILb0ELb1ELb1ELi128EEEEEEEEEvNT_6ParamsE)
        /*0170*/ 	.word	0x00000000


	//----- nvinfo : EIATTR_MIN_STACK_SIZE
	.align		4
.L_72:
        /*0174*/ 	.byte	0x04, 0x12
        /*0176*/ 	.short	(.L_74 - .L_73)
	.align		4
.L_73:
        /*0178*/ 	.word	index@(_ZN7cutlass13device_kernelIN5flash19enable_sm80_to_sm89INS1_16FlashAttnFwdSm80INS1_25CollectiveMainloopFwdSm80ILi8ELi1ELb1EN4cute5tupleIJNS5_1CILi128EEENS7_ILi96EEES8_EEELi128ENS_10bfloat16_tEfNS_4arch4Sm80ELb0ELb1ELb1ELb1ELb0ELb0ELb1ELb1EEENS1_21CollectiveEpilogueFwdINS6_IJS8_S8_S9_EEENS6_IJNS7_ILi1EEESH_SH_EEESB_SD_Li256ELb1ELb1ELb1ELb0EEENS1_36VarlenDynamicPersistentTileSchedulerILi128ELi96ELi256ELi256ELb1ELb1ELb0ELb1ELb0ELb1EEEEEEEEEvNT_6ParamsE)
        /*017c*/ 	.word	0x00000000


	//----- nvinfo : EIATTR_MIN_STACK_SIZE
	.align		4
.L_74:
        /*0180*/ 	.byte	0x04, 0x12
        /*0182*/ 	.short	(.L_76 - .L_75)
	.align		4
.L_75:
        /*0184*/ 	.word	index@(_ZN7cutlass13device_kernelIN5flash19enable_sm80_to_sm89INS1_16FlashAttnFwdSm80INS1_25CollectiveMainloopFwdSm80ILi8ELi1ELb1EN4cute5tupleIJNS5_1CILi128EEENS7_ILi96EEES8_EEELi128ENS_10bfloat16_tEfNS_4arch4Sm80ELb0ELb1ELb1ELb1ELb0ELb1ELb1ELb1EEENS1_21CollectiveEpilogueFwdINS6_IJS8_S8_S9_EEENS6_IJNS7_ILi1EEESH_SH_EEESB_SD_Li256ELb1ELb1ELb1ELb0EEENS1_36VarlenDynamicPersistentTileSchedulerILi128ELi96ELi256ELi256ELb1ELb1ELb0ELb1ELb0ELb1EEEEEEEEEvNT_6ParamsE)
        /*0188*/ 	.word	0x00000000


	//----- nvinfo : EIATTR_MIN_STACK_SIZE
	.align		4
.L_76:
        /*018c*/ 	.byte	0x04, 0x12
        /*018e*/ 	.short	(.L_78 - .L_77)
	.align		4
.L_77:
        /*0190*/ 	.word	index@(_ZN7cutlass13device_kernelIN5flash19enable_sm80_to_sm89INS1_16FlashAttnFwdSm80INS1_25CollectiveMainloopFwdSm80ILi4ELi1ELb0EN4cute5tupleIJNS5_1CILi128EEENS7_ILi64EEES8_EEELi128ENS_10bfloat16_tEfNS_4arch4Sm80ELb1ELb0ELb1ELb0ELb0ELb0ELb1ELb1EEENS1_21CollectiveEpilogueFwdINS6_IJS8_S8_S9_EEENS6_IJNS7_ILi1EEESH_SH_EEESB_SD_Li128ELb0ELb1ELb1ELb0EEENS1_30DynamicPersistentTileSchedulerILi128ELi128ELb1ELb1ELb0EEEEEEEEEvNT_6ParamsE)
        /*0194*/ 	.word	0x00000000


	//----- nvinfo : EIATTR_MIN_STACK_SIZE
	.align		4
.L_78:
        /*0198*/ 	.byte	0x04, 0x12
        /*019a*/ 	.short	(.L_80 - .L_79)
	.align		4
.L_79:
        /*019c*/ 	.word	index@(_ZN7cutlass13device_kernelIN5flash19enable_sm80_to_sm89INS1_16FlashAttnFwdSm80INS1_25CollectiveMainloopFwdSm80ILi8ELi1ELb1EN4cute5tupleIJNS5_1CILi128EEENS7_ILi112EEES8_EEELi128ENS_10bfloat16_tEfNS_4arch4Sm80ELb1ELb0ELb1ELb1ELb0ELb0ELb1ELb1EEENS1_21CollectiveEpilogueFwdINS6_IJS8_S8_S9_EEENS6_IJNS7_ILi1EEESH_SH_EEESB_SD_Li256ELb1ELb1ELb1ELb0EEENS1_36VarlenDynamicPersistentTileSchedulerILi128ELi112ELi256ELi256ELb1ELb1ELb0ELb1ELb1ELb1EEEEEEEEEvNT_6ParamsE)
        /*01a0*/ 	.word	0x00000000


	//----- nvinfo : EIATTR_MIN_STACK_SIZE
	.align		4
.L_80:
        /*01a4*/ 	.byte	0x04, 0x12
        /*01a6*/ 	.short	(.L_82 - .L_81)
	.align		4
.L_81:
        /*01a8*/ 	.word	index@(_ZN7cutlass13device_kernelIN5flash19enable_sm80_to_sm89INS1_16FlashAttnFwdSm80INS1_25CollectiveMainloopFwdSm80ILi8ELi1ELb1EN4cute5tupleIJNS5_1CILi128EEENS7_ILi112EEES8_EEELi128ENS_10bfloat16_tEfNS_4arch4Sm80ELb1ELb0ELb1ELb1ELb0ELb1ELb1ELb1EEENS1_21CollectiveEpilogueFwdINS6_IJS8_S8_S9_EEENS6_IJNS7_ILi1EEESH_SH_EEESB_SD_Li256ELb1ELb1ELb1ELb0EEENS1_36VarlenDynamicPersistentTileSchedulerILi128ELi112ELi256ELi256ELb1ELb1ELb0ELb1ELb1ELb1EEEEEEEEEvNT_6ParamsE)
        /*01ac*/ 	.word	0x00000000
.L_82:


//--------------------- .nv.compat                --------------------------
	.section	.nv.compat,"",@"SHT_CUDA_COMPAT_INFO"
	.align	4
        /*0000*/ 	.byte	0x02, 0x09, 0x01, 0x00, 0x02, 0x02, 0x01, 0x00, 0x02, 0x05, 0x05, 0x00, 0x03, 0x07, 0x01, 0x01
        /*0010*/ 	.byte	0x02, 0x03, 0x00, 0x00, 0x02, 0x06, 0x01, 0x00, 0x04, 0x0b, 0x08, 0x00, 0x00, 0x00, 0x00, 0x00
        /*0020*/ 	.byte	0x00, 0x00, 0x00, 0x00


//--------------------- .nv.info._ZN7cutlass13device_kernelIN5flash19enable_sm80_to_sm89INS1_16FlashAttnFwdSm80INS1_25CollectiveMainloopFwdSm80ILi8ELi1ELb1EN4cute5tupleIJNS5_1CILi128EEES8_S8_EEELi128ENS_10bfloat16_tEfNS_4arch4Sm80ELb0ELb0ELb1ELb0ELb0ELb0ELb1ELb1EEENS1_21CollectiveEpilogueFwdIS9_NS6_IJNS7_ILi1EEESF_SF_EEESA_SC_Li256ELb0ELb1ELb1ELb0EEENS1_19SingleTileSchedulerILb0ELb1ELb1ELi128EEEEEEEEEvNT_6ParamsE --------------------------
	.section	.nv.info._ZN7cutlass13device_kernelIN5flash19enable_sm80_to_sm89INS1_16FlashAttnFwdSm80INS1_25CollectiveMainloopFwdSm80ILi8ELi1ELb1EN4cute5tupleIJNS5_1CILi128EEES8_S8_EEELi128ENS_10bfloat16_tEfNS_4arch4Sm80ELb0ELb0ELb1ELb0ELb0ELb0ELb1ELb1EEENS1_21CollectiveEpilogueFwdIS9_NS6_IJNS7_ILi1EEESF_SF_EEESA_SC_Li256ELb0ELb1ELb1ELb0EEENS1_19SingleTileSchedulerILb0ELb1ELb1ELi128EEEEEEEEEvNT_6ParamsE,"",@"SHT_CUDA_INFO"
	.sectionflags	@""
	.align	4


	//----- nvinfo : EIATTR_CUDA_API_VERSION
	.align		4
        /*0000*/ 	.byte	0x04, 0x37
        /*0002*/ 	.short	(.L_84 - .L_83)
.L_83:
        /*0004*/ 	.word	0x00000082


	//----- nvinfo : EIATTR_KPARAM_INFO
	.align		4
.L_84:
        /*0008*/ 	.byte	0x04, 0x17
        /*000a*/ 	.short	(.L_86 - .L_85)
.L_85:
        /*000c*/ 	.word	0x00000000
        /*0010*/ 	.short	0x0000
        /*0012*/ 	.short	0x0000
        /*0014*/ 	.byte	0x00, 0xf0, 0x61, 0x10


	//----- nvinfo : EIATTR_SPARSE_MMA_MASK
	.align		4
.L_86:
        /*0018*/ 	.byte	0x03, 0x50
        /*001a*/ 	.short	0x0000


	//----- nvinfo : EIATTR_MAXREG_COUNT
	.align		4
        /*001c*/ 	.byte	0x03, 0x1b
        /*001e*/ 	.short	0x00ff


	//----- nvinfo : EIATTR_MERCURY_ISA_VERSION
	.align		4
        /*0020*/ 	.byte	0x03, 0x5f
        /*0022*/ 	.short	0x0101


	//----- nvinfo : EIATTR_VRC_CTA_INIT_COUNT
	.align		4
        /*0024*/ 	.byte	0x02, 0x4a
	.zero		1
	.zero		1


	//----- nvinfo : EIATTR_EXIT_INSTR_OFFSETS
	.align		4
        /*0028*/ 	.byte	0x04, 0x1c
        /*002a*/ 	.short	(.L_88 - .L_87)


	//   ....[0]....
.L_87:
        /*002c*/ 	.word	0x00000010


	//----- nvinfo : EIATTR_MAX_THREADS
	.align		4
.L_88:
        /*0030*/ 	.byte	0x04, 0x05
        /*0032*/ 	.short	(.L_90 - .L_89)
.L_89:
        /*0034*/ 	.word	0x00000100
        /*0038*/ 	.word	0x00000001
        /*003c*/ 	.word	0x00000001


	//----- nvinfo : EIATTR_CBANK_PARAM_SIZE
	.align		4
.L_90:
        /*0040*/ 	.byte	0x03, 0x19
        /*0042*/ 	.short	0x0418


	//----- nvinfo : EIATTR_PARAM_CBANK
	.align		4
        /*0044*/ 	.byte	0x04, 0x0a
        /*0046*/ 	.short	(.L_92 - .L_91)
	.align		4
.L_91:
        /*0048*/ 	.word	index@(.nv.constant0._ZN7cutlass13device_kernelIN5flash19enable_sm80_to_sm89INS1_16FlashAttnFwdSm80INS1_25CollectiveMainloopFwdSm80ILi8ELi1ELb1EN4cute5tupleIJNS5_1CILi128EEES8_S8_EEELi128ENS_10bfloat16_tEfNS_4arch4Sm80ELb0ELb0ELb1ELb0ELb0ELb0ELb1ELb1EEENS1_21CollectiveEpilogueFwdIS9_NS6_IJNS7_ILi1EEESF_SF_EEESA_SC_Li256ELb0ELb1ELb1ELb0EEENS1_19SingleTileSchedulerILb0ELb1ELb1ELi128EEEEEEEEEvNT_6ParamsE)
        /*004c*/ 	.short	0x0380
        /*004e*/ 	.short	0x0418


	//----- nvinfo : EIATTR_SW_WAR
	.align		4
.L_92:
        /*0050*/ 	.byte	0x04, 0x36
        /*0052*/ 	.short	(.L_94 - .L_93)
.L_93:
        /*0054*/ 	.word	0x00000008
.L_94:


//--------------------- .nv.info._ZN7cutlass13device_kernelIN5flash19enable_sm80_to_sm89INS1_16FlashAttnFwdSm80INS1_25CollectiveMainloopFwdSm80ILi8ELi1ELb1EN4cute5tupleIJNS5_1CILi128EEENS7_ILi96EEES8_EEELi128ENS_10bfloat16_tEfNS_4arch4Sm80ELb0ELb1ELb1ELb0ELb0ELb0ELb1ELb1EEENS1_21CollectiveEpilogueFwdINS6_IJS8_S8_S9_EEENS6_IJNS7_ILi1EEESH_SH_EEESB_SD_Li256ELb0ELb1ELb1ELb0EEENS1_19SingleTileSchedulerILb0ELb1ELb1ELi128EEEEEEEEEvNT_6ParamsE --------------------------
	.section	.nv.info._ZN7cutlass13device_kernelIN5flash19enable_sm80_to_sm89INS1_16FlashAttnFwdSm80INS1_25CollectiveMainloopFwdSm80ILi8ELi1ELb1EN4cute5tupleIJNS5_1CILi128EEENS7_ILi96EEES8_EEELi128ENS_10bfloat16_tEfNS_4arch4Sm80ELb0ELb1ELb1ELb0ELb0ELb0ELb1ELb1EEENS1_21CollectiveEpilogueFwdINS6_IJS8_S8_S9_EEENS6_IJNS7_ILi1EEESH_SH_EEESB_SD_Li256ELb0ELb1ELb1ELb0EEENS1_19SingleTileSchedulerILb0ELb1ELb1ELi128EEEEEEEEEvNT_6ParamsE,"",@"SHT_CUDA_INFO"
	.sectionflags	@""
	.align	4


	//----- nvinfo : EIATTR_CUDA_API_VERSION
	.align		4
        /*0000*/ 	.byte	0x04, 0x37
        /*0002*/ 	.short	(.L_96 - .L_95)
.L_95:
        /*0004*/ 	.word	0x00000082


	//----- nvinfo : EIATTR_KPARAM_INFO
	.align		4
.L_96:
        /*0008*/ 	.byte	0x04, 0x17
        /*000a*/ 	.short	(.L_98 - .L_97)
.L_97:
        /*000c*/ 	.word	0x00000000
        /*0010*/ 	.short	0x0000
        /*0012*/ 	.short	0x0000
        /*0014*/ 	.byte	0x00, 0xf0, 0x61, 0x10


	//----- nvinfo : EIATTR_SPARSE_MMA_MASK
	.align		4
.L_98:
        /*0018*/ 	.byte	0x03, 0x50
        /*001a*/ 	.short	0x0000


	//----- nvinfo : EIATTR_MAXREG_COUNT
	.align		4
        /*001c*/ 	.byte	0x03, 0x1b
        /*001e*/ 	.short	0x00ff


	//----- nvinfo : EIATTR_MERCURY_ISA_VERSION
	.align		4
        /*0020*/ 	.byte	0x03, 0x5f
        /*0022*/ 	.short	0x0101


	//----- nvinfo : EIATTR_VRC_CTA_INIT_COUNT
	.align		4
        /*0024*/ 	.byte	0x02, 0x4a
	.zero		1
	.zero		1


	//----- nvinfo : EIATTR_EXIT_INSTR_OFFSETS
	.align		4
        /*0028*/ 	.byte	0x04, 0x1c
        /*002a*/ 	.short	(.L_100 - .L_99)


	//   ....[0]....
.L_99:
        /*002c*/ 	.word	0x00000010


	//----- nvinfo : EIATTR_MAX_THREADS
	.align		4
.L_100:
        /*0030*/ 	.byte	0x04, 0x05
        /*0032*/ 	.short	(.L_102 - .L_101)
.L_101:
        /*0034*/ 	.word	0x00000100
        /*0038*/ 	.word	0x00000001
        /*003c*/ 	.word	0x00000001


	//----- nvinfo : EIATTR_CBANK_PARAM_SIZE
	.align		4
.L_102:
        /*0040*/ 	.byte	0x03, 0x19
        /*0042*/ 	.short	0x0418


	//----- nvinfo : EIATTR_PARAM_CBANK
	.align		4
        /*0044*/ 	.byte	0x04, 0x0a
        /*0046*/ 	.short	(.L_104 - .L_103)
	.align		4
.L_103:
        /*0048*/ 	.word	index@(.nv.constant0._ZN7cutlass13device_kernelIN5flash19enable_sm80_to_sm89INS1_16FlashAttnFwdSm80INS1_25CollectiveMainloopFwdSm80ILi8ELi1ELb1EN4cute5tupleIJNS5_1CILi128EEENS7_ILi96EEES8_EEELi128ENS_10bfloat16_tEfNS_4arch4Sm80ELb0ELb1ELb1ELb0ELb0ELb0ELb1ELb1EEENS1_21CollectiveEpilogueFwdINS6_IJS8_S8_S9_EEENS6_IJNS7_ILi1EEESH_SH_EEESB_SD_Li256ELb0ELb1ELb1ELb0EEENS1_19SingleTileSchedulerILb0ELb1ELb1ELi128EEEEEEEEEvNT_6ParamsE)
        /*004c*/ 	.short	0x0380
        /*004e*/ 	.short	0x0418


	//----- nvinfo : EIATTR_SW_WAR
	.align		4
.L_104:
        /*0050*/ 	.byte	0x04, 0x36
        /*0052*/ 	.short	(.L_106 - .L_105)
.L_105:
        /*0054*/ 	.word	0x00000008
.L_106:


//--------------------- .nv.info._ZN7cutlass13device_kernelIN5flash19enable_sm80_to_sm89INS1_16FlashAttnFwdSm80INS1_25CollectiveMainloopFwdSm80ILi8ELi1ELb1EN4cute5tupleIJNS5_1CILi128EEES8_S8_EEELi128ENS_10bfloat16_tEfNS_4arch4Sm80ELb1ELb0ELb1ELb0ELb0ELb0ELb1ELb1EEENS1_21CollectiveEpilogueFwdIS9_NS6_IJNS7_ILi1EEESF_SF_EEESA_SC_Li256ELb0ELb1ELb1ELb0EEENS1_30DynamicPersistentTileSchedulerILi256ELi256ELb1ELb1ELb0EEEEEEEEEvNT_6ParamsE --------------------------
	.section	.nv.info._ZN7cutlass13device_kernelIN5flash19enable_sm80_to_sm89INS1_16FlashAttnFwdSm80INS1_25CollectiveMainloopFwdSm80ILi8ELi1ELb1EN4cute5tupleIJNS5_1CILi128EEES8_S8_EEELi128ENS_10bfloat16_tEfNS_4arch4Sm80ELb1ELb0ELb1ELb0ELb0ELb0ELb1ELb1EEENS1_21CollectiveEpilogueFwdIS9_NS6_IJNS7_ILi1EEESF_SF_EEESA_SC_Li256ELb0ELb1ELb1ELb0EEENS1_30DynamicPersistentTileSchedulerILi256ELi256ELb1ELb1ELb0EEEEEEEEEvNT_6ParamsE,"",@"SHT_CUDA_INFO"
	.sectionflags	@""
	.align	4


	//----- nvinfo : EIATTR_CUDA_API_VERSION
	.align		4
        /*0000*/ 	.byte	0x04, 0x37
        /*0002*/ 	.short	(.L_108 - .L_107)
.L_107:
        /*0004*/ 	.word	0x00000082


	//----- nvinfo : EIATTR_KPARAM_INFO
	.align		4
.L_108:
        /*0008*/ 	.byte	0x04, 0x17
        /*000a*/ 	.short	(.L_110 - .L_109)
.L_109:
        /*000c*/ 	.word	0x00000000
        /*0010*/ 	.short	0x0000
        /*0012*/ 	.short	0x0000
        /*0014*/ 	.byte	0x00, 0xf0, 0xa1, 0x10


	//----- nvinfo : EIATTR_SPARSE_MMA_MASK
	.align		4
.L_110:
        /*0018*/ 	.byte	0x03, 0x50
        /*001a*/ 	.short	0x0000


	//----- nvinfo : EIATTR_MAXREG_COUNT
	.align		4
        /*001c*/ 	.byte	0x03, 0x1b
        /*001e*/ 	.short	0x00ff


	//----- nvinfo : EIATTR_MERCURY_ISA_VERSION
	.align		4
        /*0020*/ 	.byte	0x03, 0x5f
        /*0022*/ 	.short	0x0101


	//----- nvinfo : EIATTR_VRC_CTA_INIT_COUNT
	.align		4
        /*0024*/ 	.byte	0x02, 0x4a
	.zero		1
	.zero		1


	//----- nvinfo : EIATTR_EXIT_INSTR_OFFSETS
	.align		4
        /*0028*/ 	.byte	0x04, 0x1c
        /*002a*/ 	.short	(.L_112 - .L_111)


	//   ....[0]....
.L_111:
        /*002c*/ 	.word	0x00000010


	//----- nvinfo : EIATTR_MAX_THREADS
	.align		4
.L_112:
        /*0030*/ 	.byte	0x04, 0x05
        /*0032*/ 	.short	(.L_114 - .L_113)
.L_113:
        /*0034*/ 	.word	0x00000100
        /*0038*/ 	.word	0x00000001
        /*003c*/ 	.word	0x00000001


	//----- nvinfo : EIATTR_CBANK_PARAM_SIZE
	.align		4
.L_114:
        /*0040*/ 	.byte	0x03, 0x19
        /*0042*/ 	.short	0x0428


	//----- nvinfo : EIATTR_PARAM_CBANK
	.align		4
        /*0044*/ 	.byte	0x04, 0x0a
        /*0046*/ 	.short	(.L_116 - .L_115)
	.align		4
.L_115:
        /*0048*/ 	.word	index@(.nv.constant0._ZN7cutlass13device_kernelIN5flash19enable_sm80_to_sm89INS1_16FlashAttnFwdSm80INS1_25CollectiveMainloopFwdSm80ILi8ELi1ELb1EN4cute5tupleIJNS5_1CILi128EEES8_S8_EEELi128ENS_10bfloat16_tEfNS_4arch4Sm80ELb1ELb0ELb1ELb0ELb0ELb0ELb1ELb1EEENS1_21CollectiveEpilogueFwdIS9_NS6_IJNS7_ILi1EEESF_SF_EEESA_SC_Li256ELb0ELb1ELb1ELb0EEENS1_30DynamicPersistentTileSchedulerILi256ELi256ELb1ELb1ELb0EEEEEEEEEvNT_6ParamsE)
        /*004c*/ 	.short	0x0380
        /*004e*/ 	.short	0x0428


	//----- nvinfo : EIATTR_SW_WAR
	.align		4
.L_116:
        /*0050*/ 	.byte	0x04, 0x36
        /*0052*/ 	.short	(.L_118 - .L_117)
.L_117:
        /*0054*/ 	.word	0x00000008
.L_118:


//--------------------- .nv.info._ZN7cutlass13device_kernelIN5flash19enable_sm80_to_sm89INS1_16FlashAttnFwdSm80INS1_25CollectiveMainloopFwdSm80ILi4ELi1ELb0EN4cute5tupleIJNS5_1CILi128EEENS7_ILi64EEES8_EEELi128ENS_10bfloat16_tEfNS_4arch4Sm80ELb0ELb0ELb1ELb0ELb0ELb0ELb1ELb1EEENS1_21CollectiveEpilogueFwdINS6_IJS8_S8_S9_EEENS6_IJNS7_ILi1EEESH_SH_EEESB_SD_Li128ELb0ELb1ELb1ELb0EEENS1_19SingleTileSchedulerILb0ELb1ELb1ELi128EEEEEEEEEvNT_6ParamsE --------------------------
	.section	.nv.info._ZN7cutlass13device_kernelIN5flash19enable_sm80_to_sm89INS1_16FlashAttnFwdSm80INS1_25CollectiveMainloopFwdSm80ILi4ELi1ELb0EN4cute5tupleIJNS5_1CILi128EEENS7_ILi64EEES8_EEELi128ENS_10bfloat16_tEfNS_4arch4Sm80ELb0ELb0ELb1ELb0ELb0ELb0ELb1ELb1EEENS1_21CollectiveEpilogueFwdINS6_IJS8_S8_S9_EEENS6_IJNS7_ILi1EEESH_SH_EEESB_SD_Li128ELb0ELb1ELb1ELb0EEENS1_19SingleTileSchedulerILb0ELb1ELb1ELi128EEEEEEEEEvNT_6ParamsE,"",@"SHT_CUDA_INFO"
	.sectionflags	@""
	.align	4


	//----- nvinfo : EIATTR_CUDA_API_VERSION
	.align		4
        /*0000*/ 	.byte	0x04, 0x37
        /*0002*/ 	.short	(.L_120 - .L_119)
.L_119:
        /*0004*/ 	.word	0x00000082


	//----- nvinfo : EIATTR_KPARAM_INFO
	.align		4
.L_120:
        /*0008*/ 	.byte	0x04, 0x17
        /*000a*/ 	.short	(.L_122 - .L_121)
.L_121:
        /*000c*/ 	.word	0x00000000
        /*0010*/ 	.short	0x0000
        /*0012*/ 	.short	0x0000
        /*0014*/ 	.byte	0x00, 0xf0, 0x61, 0x10


	//----- nvinfo : EIATTR_SPARSE_MMA_MASK
	.align		4
.L_122:
        /*0018*/ 	.byte	0x03, 0x50
        /*001a*/ 	.short	0x0000


	//----- nvinfo : EIATTR_MAXREG_COUNT
	.align		4
        /*001c*/ 	.byte	0x03, 0x1b
        /*001e*/ 	.short	0x00ff


	//----- nvinfo : EIATTR_MERCURY_ISA_VERSION
	.align		4
        /*0020*/ 	.byte	0x03, 0x5f
        /*0022*/ 	.short	0x0101


	//----- nvinfo : EIATTR_VRC_CTA_INIT_COUNT
	.align		4
        /*0024*/ 	.byte	0x02, 0x4a
	.zero		1
	.zero		1


	//----- nvinfo : EIATTR_EXIT_INSTR_OFFSETS
	.align		4
        /*0028*/ 	.byte	0x04, 0x1c
        /*002a*/ 	.short	(.L_124 - .L_123)


	//   ....[0]....
.L_123:
        /*002c*/ 	.word	0x00000010


	//----- nvinfo : EIATTR_MAX_THREADS
	.align		4
.L_124:
        /*0030*/ 	.byte	0x04, 0x05
        /*0032*/ 	.short	(.L_126 - .L_125)
.L_125:
        /*0034*/ 	.word	0x00000080
        /*0038*/ 	.word	0x00000001
        /*003c*/ 	.word	0x00000001


	//----- nvinfo : EIATTR_CBANK_PARAM_SIZE
	.align		4
.L_126:
        /*0040*/ 	.byte	0x03, 0x19
        /*0042*/ 	.short	0x0418


	//----- nvinfo : EIATTR_PARAM_CBANK
	.align		4
        /*0044*/ 	.byte	0x04, 0x0a
        /*0046*/ 	.short	(.L_128 - .L_127)
	.align		4
.L_127:
        /*0048*/ 	.word	index@(.nv.constant0._ZN7cutlass13device_kernelIN5flash19enable_sm80_to_sm89INS1_16FlashAttnFwdSm80INS1_25CollectiveMainloopFwdSm80ILi4ELi1ELb0EN4cute5tupleIJNS5_1CILi128EEENS7_ILi64EEES8_EEELi128ENS_10bfloat16_tEfNS_4arch4Sm80ELb0ELb0ELb1ELb0ELb0ELb0ELb1ELb1EEENS1_21CollectiveEpilogueFwdINS6_IJS8_S8_S9_EEENS6_IJNS7_ILi1EEESH_SH_EEESB_SD_Li128ELb0ELb1ELb1ELb0EEENS1_19SingleTileSchedulerILb0ELb1ELb1ELi128EEEEEEEEEvNT_6ParamsE)
        /*004c*/ 	.short	0x0380
        /*004e*/ 	.short	0x0418


	//----- nvinfo : EIATTR_SW_WAR
	.align		4
.L_128:
        /*0050*/ 	.byte	0x04, 0x36
        /*0052*/ 	.short	(.L_130 - .L_129)
.L_129:
        /*0054*/ 	.word	0x00000008
.L_130:


//--------------------- .nv.info._ZN7cutlass13device_kernelIN5flash19enable_sm80_to_sm89INS1_16FlashAttnFwdSm80INS1_25CollectiveMainloopFwdSm80ILi8ELi1ELb1EN4cute5tupleIJNS5_1CILi128EEENS7_ILi112EEES8_EEELi128ENS_10bfloat16_tEfNS_4arch4Sm80ELb0ELb0ELb1ELb1ELb0ELb0ELb1ELb1EEENS1_21CollectiveEpilogueFwdINS6_IJS8_S8_S9_EEENS6_IJNS7_ILi1EEESH_SH_EEESB_SD_Li256ELb1ELb1ELb1ELb0EEENS1_36VarlenDynamicPersistentTileSchedulerILi128ELi112ELi256ELi256ELb1ELb1ELb0ELb0ELb1ELb1EEEEEEEEEvNT_6ParamsE --------------------------
	.section	.nv.info._ZN7cutlass13device_kernelIN5flash19enable_sm80_to_sm89INS1_16FlashAttnFwdSm80INS1_25CollectiveMainloopFwdSm80ILi8ELi1ELb1EN4cute5tupleIJNS5_1CILi128EEENS7_ILi112EEES8_EEELi128ENS_10bfloat16_tEfNS_4arch4Sm80ELb0ELb0ELb1ELb1ELb0ELb0ELb1ELb1EEENS1_21CollectiveEpilogueFwdINS6_IJS8_S8_S9_EEENS6_IJNS7_ILi1EEESH_SH_EEESB_SD_Li256ELb1ELb1ELb1ELb0EEENS1_36VarlenDynamicPersistentTileSchedulerILi128ELi112ELi256ELi256ELb1ELb1ELb0ELb0ELb1ELb1EEEEEEEEEvNT_6ParamsE,"",@"SHT_CUDA_INFO"
	.sectionflags	@""
	.align	4


	//----- nvinfo : EIATTR_CUDA_API_VERSION
	.align		4
        /*0000*/ 	.byte	0x04, 0x37
        /*0002*/ 	.short	(.L_132 - .L_131)
.L_131:
        /*0004*/ 	.word	0x00000082


	//----- nvinfo : EIATTR_KPARAM_INFO
	.align		4
.L_132:
        /*0008*/ 	.byte	0x04, 0x17
        /*000a*/ 	.short	(.L_134 - .L_133)
.L_133:
        /*000c*/ 	.word	0x00000000
        /*0010*/ 	.short	0x0000
        /*0012*/ 	.short	0x0000
        /*0014*/ 	.byte	0x00, 0xf0, 0xe1, 0x10


	//----- nvinfo : EIATTR_SPARSE_MMA_MASK
	.align		4
.L_134:
        /*0018*/ 	.byte	0x03, 0x50
        /*001a*/ 	.short	0x0000


	//----- nvinfo : EIATTR_MAXREG_COUNT
	.align		4
        /*001c*/ 	.byte	0x03, 0x1b
        /*001e*/ 	.short	0x00ff


	//----- nvinfo : EIATTR_MERCURY_ISA_VERSION
	.align		4
        /*0020*/ 	.byte	0x03, 0x5f
        /*0022*/ 	.short	0x0101


	//----- nvinfo : EIATTR_VRC_CTA_INIT_COUNT
	.align		4
        /*0024*/ 	.byte	0x02, 0x4a
	.zero		1
	.zero		1


	//----- nvinfo : EIATTR_EXIT_INSTR_OFFSETS
	.align		4
        /*0028*/ 	.byte	0x04, 0x1c
        /*002a*/ 	.short	(.L_136 - .L_135)


	//   ....[0]....
.L_135:
        /*002c*/ 	.word	0x00000010


	//----- nvinfo : EIATTR_MAX_THREADS
	.align		4
.L_136:
        /*0030*/ 	.byte	0x04, 0x05
        /*0032*/ 	.short	(.L_138 - .L_137)
.L_137:
        /*0034*/ 	.word	0x00000100
        /*0038*/ 	.word	0x00000001
        /*003c*/ 	.word	0x00000001


	//----- nvinfo : EIATTR_CBANK_PARAM_SIZE
	.align		4
.L_138:
        /*0040*/ 	.byte	0x03, 0x19
        /*0042*/ 	.short	0x0438


	//----- nvinfo : EIATTR_PARAM_CBANK
	.align		4
        /*0044*/ 	.byte	0x04, 0x0a
        /*0046*/ 	.short	(.L_140 - .L_139)
	.align		4
.L_139:
        /*0048*/ 	.word	index@(.nv.constant0._ZN7cutlass13device_kernelIN5flash19enable_sm80_to_sm89INS1_16FlashAttnFwdSm80INS1_25CollectiveMainloopFwdSm80ILi8ELi1ELb1EN4cute5tupleIJNS5_1CILi128EEENS7_ILi112EEES8_EEELi128ENS_10bfloat16_tEfNS_4arch4Sm80ELb0ELb0ELb1ELb1ELb0ELb0ELb1ELb1EEENS1_21CollectiveEpilogueFwdINS6_IJS8_S8_S9_EEENS6_IJNS7_ILi1EEESH_SH_EEESB_SD_Li256ELb1ELb1ELb1ELb0EEENS1_36VarlenDynamicPersistentTileSchedulerILi128ELi112ELi256ELi256ELb1ELb1ELb0ELb0ELb1ELb1EEEEEEEEEvNT_6ParamsE)
        /*004c*/ 	.short	0x0380
        /*004e*/ 	.short	0x0438


	//----- nvinfo : EIATTR_SW_WAR
	.align		4
.L_140:
        /*0050*/ 	.byte	0x04, 0x36
        /*0052*/ 	.short	(.L_142 - .L_141)
.L_141:
        /*0054*/ 	.word	0x00000008
.L_142:


//--------------------- .nv.info._ZN7cutlass13device_kernelIN5flash19enable_sm80_to_sm89INS1_16FlashAttnFwdSm80INS1_25CollectiveMainloopFwdSm80ILi8ELi1ELb1EN4cute5tupleIJNS5_1CILi128EEENS7_ILi112EEES8_EEELi128ENS_10bfloat16_tEfNS_4arch4Sm80ELb0ELb0ELb1ELb1ELb0ELb1ELb1ELb1EEENS1_21CollectiveEpilogueFwdINS6_IJS8_S8_S9_EEENS6_IJNS7_ILi1EEESH_SH_EEESB_SD_Li256ELb1ELb1ELb1ELb0EEENS1_36VarlenDynamicPersistentTileSchedulerILi128ELi112ELi256ELi256ELb1ELb1ELb0ELb0ELb1ELb1EEEEEEEEEvNT_6ParamsE --------------------------
	.section	.nv.info._ZN7cutlass13device_kernelIN5flash19enable_sm80_to_sm89INS1_16FlashAttnFwdSm80INS1_25CollectiveMainloopFwdSm80ILi8ELi1ELb1EN4cute5tupleIJNS5_1CILi128EEENS7_ILi112EEES8_EEELi128ENS_10bfloat16_tEfNS_4arch4Sm80ELb0ELb0ELb1ELb1ELb0ELb1ELb1ELb1EEENS1_21CollectiveEpilogueFwdINS6_IJS8_S8_S9_EEENS6_IJNS7_ILi1EEESH_SH_EEESB_SD_Li256ELb1ELb1ELb1ELb0EEENS1_36VarlenDynamicPersistentTileSchedulerILi128ELi112ELi256ELi256ELb1ELb1ELb0ELb0ELb1ELb1EEEEEEEEEvNT_6ParamsE,"",@"SHT_CUDA_INFO"
	.sectionflags	@""
	.align	4


	//----- nvinfo : EIATTR_CUDA_API_VERSION
	.align		4
        /*0000*/ 	.byte	0x04, 0x37
        /*0002*/ 	.short	(.L_144 - .L_143)
.L_143:
        /*0004*/ 	.word	0x00000082


	//----- nvinfo : EIATTR_KPARAM_INFO
	.align		4
.L_144:
        /*0008*/ 	.byte	0x04, 0x17
        /*000a*/ 	.short	(.L_146 - .L_145)
.L_145:
        /*000c*/ 	.word	0x00000000
        /*0010*/ 	.short	0x0000
        /*0012*/ 	.short	0x0000
        /*0014*/ 	.byte	0x00, 0xf0, 0xe1, 0x10


	//----- nvinfo : EIATTR_SPARSE_MMA_MASK
	.align		4
.L_146:
        /*0018*/ 	.byte	0x03, 0x50
        /*001a*/ 	.short	0x0000


	//----- nvinfo : EIATTR_MAXREG_COUNT
	.align		4
        /*001c*/ 	.byte	0x03, 0x1b
        /*001e*/ 	.short	0x00ff


	//----- nvinfo : EIATTR_MERCURY_ISA_VERSION
	.align		4
        /*0020*/ 	.byte	0x03, 0x5f
        /*0022*/ 	.short	0x0101


	//----- nvinfo : EIATTR_VRC_CTA_INIT_COUNT
	.align		4
        /*0024*/ 	.byte	0x02, 0x4a
	.zero		1
	.zero		1


	//----- nvinfo : EIATTR_EXIT_INSTR_OFFSETS
	.align		4
        /*0028*/ 	.byte	0x04, 0x1c
        /*002a*/ 	.short	(.L_148 - .L_147)


	//   ....[0]....
.L_147:
        /*002c*/ 	.word	0x00000010


	//----- nvinfo : EIATTR_MAX_THREADS
	.align		4
.L_148:
        /*0030*/ 	.byte	0x04, 0x05
        /*0032*/ 	.short	(.L_150 - .L_149)
.L_149:
        /*0034*/ 	.word	0x00000100
        /*0038*/ 	.word	0x00000001
        /*003c*/ 	.word	0x00000001


	//----- nvinfo : EIATTR_CBANK_PARAM_SIZE
	.align		4
.L_150:
        /*0040*/ 	.byte	0x03, 0x19
        /*0042*/ 	.short	0x0438


	//----- nvinfo : EIATTR_PARAM_CBANK
	.align		4
        /*0044*/ 	.byte	0x04, 0x0a
        /*0046*/ 	.short	(.L_152 - .L_151)
	.align		4
.L_151:
        /*0048*/ 	.word	index@(.nv.constant0._ZN7cutlass13device_kernelIN5flash19enable_sm80_to_sm89INS1_16FlashAttnFwdSm80INS1_25CollectiveMainloopFwdSm80ILi8ELi1ELb1EN4cute5tupleIJNS5_1CILi128EEENS7_ILi112EEES8_EEELi128ENS_10bfloat16_tEfNS_4arch4Sm80ELb0ELb0ELb1ELb1ELb0ELb1ELb1ELb1EEENS1_21CollectiveEpilogueFwdINS6_IJS8_S8_S9_EEENS6_IJNS7_ILi1EEESH_SH_EEESB_SD_Li256ELb1ELb1ELb1ELb0EEENS1_36VarlenDynamicPersistentTileSchedulerILi128ELi112ELi256ELi256ELb1ELb1ELb0ELb0ELb1ELb1EEEEEEEEEvNT_6ParamsE)
        /*004c*/ 	.short	0x0380
        /*004e*/ 	.short	0x0438


	//----- nvinfo : EIATTR_SW_WAR
	.align		4
.L_152:
        /*0050*/ 	.byte	0x04, 0x36
        /*0052*/ 	.short	(.L_154 - .L_153)
.L_153:
        /*0054*/ 	.word	0x00000008
.L_154:


//--------------------- .nv.info._ZN7cutlass13device_kernelIN5flash19enable_sm80_to_sm89INS1_16FlashAttnFwdSm80INS1_25CollectiveMainloopFwdSm80ILi4ELi1ELb0EN4cute5tupleIJNS5_1CILi128EEENS7_ILi48EEES8_EEELi128ENS_10bfloat16_tEfNS_4arch4Sm80ELb0ELb1ELb1ELb0ELb0ELb0ELb1ELb1EEENS1_21CollectiveEpilogueFwdINS6_IJS8_S8_S9_EEENS6_IJNS7_ILi1EEESH_SH_EEESB_SD_Li128ELb0ELb1ELb1ELb0EEENS1_19SingleTileSchedulerILb0ELb1ELb1ELi128EEEEEEEEEvNT_6ParamsE --------------------------
	.section	.nv.info._ZN7cutlass13device_kernelIN5flash19enable_sm80_to_sm89INS1_16FlashAttnFwdSm80INS1_25CollectiveMainloopFwdSm80ILi4ELi1ELb0EN4cute5tupleIJNS5_1CILi128EEENS7_ILi48EEES8_EEELi128ENS_10bfloat16_tEfNS_4arch4Sm80ELb0ELb1ELb1ELb0ELb0ELb0ELb1ELb1EEENS1_21CollectiveEpilogueFwdINS6_IJS8_S8_S9_EEENS6_IJNS7_ILi1EEESH_SH_EEESB_SD_Li128ELb0ELb1ELb1ELb0EEENS1_19SingleTileSchedulerILb0ELb1ELb1ELi128EEEEEEEEEvNT_6ParamsE,"",@"SHT_CUDA_INFO"
	.sectionflags	@""
	.align	4


	//----- nvinfo : EIATTR_CUDA_API_VERSION
	.align		4
        /*0000*/ 	.byte	0x04, 0x37
        /*0002*/ 	.short	(.L_156 - .L_155)
.L_155:
        /*0004*/ 	.word	0x00000082


	//----- nvinfo : EIATTR_KPARAM_INFO
	.align		4
.L_156:
        /*0008*/ 	.byte	0x04, 0x17
        /*000a*/ 	.short	(.L_158 - .L_157)
.L_157:
        /*000c*/ 	.word	0x00000000
        /*0010*/ 	.short	0x0000
        /*0012*/ 	.short	0x0000
        /*0014*/ 	.byte	0x00, 0xf0, 0x61, 0x10


	//----- nvinfo : EIATTR_SPARSE_MMA_MASK
	.align		4
.L_158:
        /*0018*/ 	.byte	0x03, 0x50
        /*001a*/ 	.short	0x0000


	//----- nvinfo : EIATTR_MAXREG_COUNT
	.align		4
        /*001c*/ 	.byte	0x03, 0x1b
        /*001e*/ 	.short	0x00ff


	//----- nvinfo : EIATTR_MERCURY_ISA_VERSION
	.align		4
        /*0020*/ 	.byte	0x03, 0x5f
        /*0022*/ 	.short	0x0101


	//----- nvinfo : EIATTR_VRC_CTA_INIT_COUNT
	.align		4
        /*0024*/ 	.byte	0x02, 0x4a
	.zero		1
	.zero		1


	//----- nvinfo : EIATTR_EXIT_INSTR_OFFSETS
	.align		4
        /*0028*/ 	.byte	0x04, 0x1c
        /*002a*/ 	.short	(.L_160 - .L_159)


	//   ....[0]....
.L_159:
        /*002c*/ 	.word	0x00000010


	//----- nvinfo : EIATTR_MAX_THREADS
	.align		4
.L_160:
        /*0030*/ 	.byte	0x04, 0x05
        /*0032*/ 	.short	(.L_162 - .L_161)
.L_161:
        /*0034*/ 	.word	0x00000080
        /*0038*/ 	.word	0x00000001
        /*003c*/ 	.word	0x00000001


	//----- nvinfo : EIATTR_CBANK_PARAM_SIZE
	.align		4
.L_162:
        /*0040*/ 	.byte	0x03, 0x19
        /*0042*/ 	.short	0x0418


	//----- nvinfo : EIATTR_PARAM_CBANK
	.align		4
        /*0044*/ 	.byte	0x04, 0x0a
        /*0046*/ 	.short	(.L_164 - .L_163)
	.align		4
.L_163:
        /*0048*/ 	.word	index@(.nv.constant0._ZN7cutlass13device_kernelIN5flash19enable_sm80_to_sm89INS1_16FlashAttnFwdSm80INS1_25CollectiveMainloopFwdSm80ILi4ELi1ELb0EN4cute5tupleIJNS5_1CILi128EEENS7_ILi48EEES8_EEELi128ENS_10bfloat16_tEfNS_4arch4Sm80ELb0ELb1ELb1ELb0ELb0ELb0ELb1ELb1EEENS1_21CollectiveEpilogueFwdINS6_IJS8_S8_S9_EEENS6_IJNS7_ILi1EEESH_SH_EEESB_SD_Li128ELb0ELb1ELb1ELb0EEENS1_19SingleTileSchedulerILb0ELb1ELb1ELi128EEEEEEEEEvNT_6ParamsE)
        /*004c*/ 	.short	0x0380
        /*004e*/ 	.short	0x0418


	//----- nvinfo : EIATTR_SW_WAR
	.align		4
.L_164:
        /*0050*/ 	.byte	0x04, 0x36
        /*0052*/ 	.short	(.L_166 - .L_165)
.L_165:
        /*0054*/ 	.word	0x00000008
.L_166:


//--------------------- .nv.info._ZN7cutlass13device_kernelIN5flash19enable_sm80_to_sm89INS1_16FlashAttnFwdSm80INS1_25CollectiveMainloopFwdSm80ILi8ELi1ELb1EN4cute5tupleIJNS5_1CILi128EEENS7_ILi96EEES8_EEELi128ENS_10bfloat16_tEfNS_4arch4Sm80ELb0ELb1ELb1ELb1ELb0ELb0ELb1ELb1EEENS1_21CollectiveEpilogueFwdINS6_IJS8_S8_S9_EEENS6_IJNS7_ILi1EEESH_SH_EEESB_SD_Li256ELb1ELb1ELb1ELb0EEENS1_36VarlenDynamicPersistentTileSchedulerILi128ELi96ELi256ELi256ELb1ELb1ELb0ELb1ELb0ELb1EEEEEEEEEvNT_6ParamsE --------------------------
	.section	.nv.info._ZN7cutlass13device_kernelIN5flash19enable_sm80_to_sm89INS1_16FlashAttnFwdSm80INS1_25CollectiveMainloopFwdSm80ILi8ELi1ELb1EN4cute5tupleIJNS5_1CILi128EEENS7_ILi96EEES8_EEELi128ENS_10bfloat16_tEfNS_4arch4Sm80ELb0ELb1ELb1ELb1ELb0ELb0ELb1ELb1EEENS1_21CollectiveEpilogueFwdINS6_IJS8_S8_S9_EEENS6_IJNS7_ILi1EEESH_SH_EEESB_SD_Li256ELb1ELb1ELb1ELb0EEENS1_36VarlenDynamicPersistentTileSchedulerILi128ELi96ELi256ELi256ELb1ELb1ELb0ELb1ELb0ELb1EEEEEEEEEvNT_6ParamsE,"",@"SHT_CUDA_INFO"
	.sectionflags	@""
	.align	4


	//----- nvinfo : EIATTR_CUDA_API_VERSION
	.align		4
        /*0000*/ 	.byte	0x04, 0x37
        /*0002*/ 	.short	(.L_168 - .L_167)
.L_167:
        /*0004*/ 	.word	0x00000082


	//----- nvinfo : EIATTR_KPARAM_INFO
	.align		4
.L_168:
        /*0008*/ 	.byte	0x04, 0x17
        /*000a*/ 	.short	(.L_170 - .L_169)
.L_169:
        /*000c*/ 	.word	0x00000000
        /*0010*/ 	.short	0x0000
        /*0012*/ 	.short	0x0000
        /*0014*/ 	.byte	0x00, 0xf0, 0xe1, 0x10


	//----- nvinfo : EIATTR_SPARSE_MMA_MASK
	.align		4
.L_170:
        /*0018*/ 	.byte	0x03, 0x50
        /*001a*/ 	.short	0x0000


	//----- nvinfo : EIATTR_MAXREG_COUNT
	.align		4
        /*001c*/ 	.byte	0x03, 0x1b
        /*001e*/ 	.short	0x00ff


	//----- nvinfo : EIATTR_MERCURY_ISA_VERSION
	.align		4
        /*0020*/ 	.byte	0x03, 0x5f
        /*0022*/ 	.short	0x0101


	//----- nvinfo : EIATTR_VRC_CTA_INIT_COUNT
	.align		4
        /*0024*/ 	.byte	0x02, 0x4a
	.zero		1
	.zero		1


	//----- nvinfo : EIATTR_EXIT_INSTR_OFFSETS
	.align		4
        /*0028*/ 	.byte	0x04, 0x1c
        /*002a*/ 	.short	(.L_172 - .L_171)


	//   ....[0]....
.L_171:
        /*002c*/ 	.word	0x00000010


	//----- nvinfo : EIATTR_MAX_THREADS
	.align		4
.L_172:
        /*0030*/ 	.byte	0x04, 0x05
        /*0032*/ 	.short	(.L_174 - .L_173)
.L_173:
        /*0034*/ 	.word	0x00000100
        /*0038*/ 	.word	0x00000001
        /*003c*/ 	.word	0x00000001


	//----- nvinfo : EIATTR_CBANK_PARAM_SIZE
	.align		4
.L_174:
        /*0040*/ 	.byte	0x03, 0x19
        /*0042*/ 	.short	0x0438


	//----- nvinfo : EIATTR_PARAM_CBANK
	.align		4
        /*0044*/ 	.byte	0x04, 0x0a
        /*0046*/ 	.short	(.L_176 - .L_175)
	.align		4
.L_175:
        /*0048*/ 	.word	index@(.nv.constant0._ZN7cutlass13device_kernelIN5flash19enable_sm80_to_sm89INS1_16FlashAttnFwdSm80INS1_25CollectiveMainloopFwdSm80ILi8ELi1ELb1EN4cute5tupleIJNS5_1CILi128EEENS7_ILi96EEES8_EEELi128ENS_10bfloat16_tEfNS_4arch4Sm80ELb0ELb1ELb1ELb1ELb0ELb0ELb1ELb1EEENS1_21CollectiveEpilogueFwdINS6_IJS8_S8_S9_EEENS6_IJNS7_ILi1EEESH_SH_EEESB_SD_Li256ELb1ELb1ELb1ELb0EEENS1_36VarlenDynamicPersistentTileSchedulerILi128ELi96ELi256ELi256ELb1ELb1ELb0ELb1ELb0ELb1EEEEEEEEEvNT_6ParamsE)
        /*004c*/ 	.short	0x0380
        /*004e*/ 	.short	0x0438


	//----- nvinfo : EIATTR_SW_WAR
	.align		4
.L_176:
        /*0050*/ 	.byte	0x04, 0x36
        /*0052*/ 	.short	(.L_178 - .L_177)
.L_177:
        /*0054*/ 	.word	0x00000008
.L_178:


//--------------------- .nv.info._ZN7cutlass13device_kernelIN5flash19enable_sm80_to_sm89INS1_16FlashAttnFwdSm80INS1_25CollectiveMainloopFwdSm80ILi8ELi1ELb1EN4cute5tupleIJNS5_1CILi128EEENS7_ILi96EEES8_EEELi128ENS_10bfloat16_tEfNS_4arch4Sm80ELb0ELb1ELb1ELb1ELb0ELb1ELb1ELb1EEENS1_21CollectiveEpilogueFwdINS6_IJS8_S8_S9_EEENS6_IJNS7_ILi1EEESH_SH_EEESB_SD_Li256ELb1ELb1ELb1ELb0EEENS1_36VarlenDynamicPersistentTileSchedulerILi128ELi96ELi256ELi256ELb1ELb1ELb0ELb1ELb0ELb1EEEEEEEEEvNT_6ParamsE --------------------------
	.section	.nv.info._ZN7cutlass13device_kernelIN5flash19enable_sm80_to_sm89INS1_16FlashAttnFwdSm80INS1_25CollectiveMainloopFwdSm80ILi8ELi1ELb1EN4cute5tupleIJNS5_1CILi128EEENS7_ILi96EEES8_EEELi128ENS_10bfloat16_tEfNS_4arch4Sm80ELb0ELb1ELb1ELb1ELb0ELb1ELb1ELb1EEENS1_21CollectiveEpilogueFwdINS6_IJS8_S8_S9_EEENS6_IJNS7_ILi1EEESH_SH_EEESB_SD_Li256ELb1ELb1ELb1ELb0EEENS1_36VarlenDynamicPersistentTileSchedulerILi128ELi96ELi256ELi256ELb1ELb1ELb0ELb1ELb0ELb1EEEEEEEEEvNT_6ParamsE,"",@"SHT_CUDA_INFO"
	.sectionflags	@""
	.align	4


	//----- nvinfo : EIATTR_CUDA_API_VERSION
	.align		4
        /*0000*/ 	.byte	0x04, 0x37
        /*0002*/ 	.short	(.L_180 - .L_179)
.L_179:
        /*0004*/ 	.word	0x00000082


	//----- nvinfo : EIATTR_KPARAM_INFO
	.align		4
.L_180:
        /*0008*/ 	.byte	0x04, 0x17
        /*000a*/ 	.short	(.L_182 - .L_181)
.L_181:
        /*000c*/ 	.word	0x00000000
        /*0010*/ 	.short	0x0000
        /*0012*/ 	.short	0x0000
        /*0014*/ 	.byte	0x00, 0xf0, 0xe1, 0x10


	//----- nvinfo : EIATTR_SPARSE_MMA_MASK
	.align		4
.L_182:
        /*0018*/ 	.byte	0x03, 0x50
        /*001a*/ 	.short	0x0000


	//----- nvinfo : EIATTR_MAXREG_COUNT
	.align		4
        /*001c*/ 	.byte	0x03, 0x1b
        /*001e*/ 	.short	0x00ff


	//----- nvinfo : EIATTR_MERCURY_ISA_VERSION
	.align		4
        /*0020*/ 	.byte	0x03, 0x5f
        /*0022*/ 	.short	0x0101


	//----- nvinfo : EIATTR_VRC_CTA_INIT_COUNT
	.align		4
        /*0024*/ 	.byte	0x02, 0x4a
	.zero		1
	.zero		1


	//----- nvinfo : EIATTR_EXIT_INSTR_OFFSETS
	.align		4
        /*0028*/ 	.byte	0x04, 0x1c
        /*002a*/ 	.short	(.L_184 - .L_183)


	//   ....[0]....
.L_183:
        /*002c*/ 	.word	0x00000010


	//----- nvinfo : EIATTR_MAX_THREADS
	.align		4
.L_184:
        /*0030*/ 	.byte	0x04, 0x05
        /*0032*/ 	.short	(.L_186 - .L_185)
.L_185:
        /*0034*/ 	.word	0x00000100
        /*0038*/ 	.word	0x00000001
        /*003c*/ 	.word	0x00000001


	//----- nvinfo : EIATTR_CBANK_PARAM_SIZE
	.align		4
.L_186:
        /*0040*/ 	.byte	0x03, 0x19
        /*0042*/ 	.short	0x0438


	//----- nvinfo : EIATTR_PARAM_CBANK
	.align		4
        /*0044*/ 	.byte	0x04, 0x0a
        /*0046*/ 	.short	(.L_188 - .L_187)
	.align		4
.L_187:
        /*0048*/ 	.word	index@(.nv.constant0._ZN7cutlass13device_kernelIN5flash19enable_sm80_to_sm89INS1_16FlashAttnFwdSm80INS1_25CollectiveMainloopFwdSm80ILi8ELi1ELb1EN4cute5tupleIJNS5_1CILi128EEENS7_ILi96EEES8_EEELi128ENS_10bfloat16_tEfNS_4arch4Sm80ELb0ELb1ELb1ELb1ELb0ELb1ELb1ELb1EEENS1_21CollectiveEpilogueFwdINS6_IJS8_S8_S9_EEENS6_IJNS7_ILi1EEESH_SH_EEESB_SD_Li256ELb1ELb1ELb1ELb0EEENS1_36VarlenDynamicPersistentTileSchedulerILi128ELi96ELi256ELi256ELb1ELb1ELb0ELb1ELb0ELb1EEEEEEEEEvNT_6ParamsE)
        /*004c*/ 	.short	0x0380
        /*004e*/ 	.short	0x0438


	//----- nvinfo : EIATTR_SW_WAR
	.align		4
.L_188:
        /*0050*/ 	.byte	0x04, 0x36
        /*0052*/ 	.short	(.L_190 - .L_189)
.L_189:
        /*0054*/ 	.word	0x00000008
.L_190:


//--------------------- .nv.info._ZN7cutlass13device_kernelIN5flash19enable_sm80_to_sm89INS1_16FlashAttnFwdSm80INS1_25CollectiveMainloopFwdSm80ILi4ELi1ELb0EN4cute5tupleIJNS5_1CILi128EEENS7_ILi64EEES8_EEELi128ENS_10bfloat16_tEfNS_4arch4Sm80ELb1ELb0ELb1ELb0ELb0ELb0ELb1ELb1EEENS1_21CollectiveEpilogueFwdINS6_IJS8_S8_S9_EEENS6_IJNS7_ILi1EEESH_SH_EEESB_SD_Li128ELb0ELb1ELb1ELb0EEENS1_30DynamicPersistentTileSchedulerILi128ELi128ELb1ELb1ELb0EEEEEEEEEvNT_6ParamsE --------------------------
	.section	.nv.info._ZN7cutlass13device_kernelIN5flash19enable_sm80_to_sm89INS1_16FlashAttnFwdSm80INS1_25CollectiveMainloopFwdSm80ILi4ELi1ELb0EN4cute5tupleIJNS5_1CILi128EEENS7_ILi64EEES8_EEELi128ENS_10bfloat16_tEfNS_4arch4Sm80ELb1ELb0ELb1ELb0ELb0ELb0ELb1ELb1EEENS1_21CollectiveEpilogueFwdINS6_IJS8_S8_S9_EEENS6_IJNS7_ILi1EEESH_SH_EEESB_SD_Li128ELb0ELb1ELb1ELb0EEENS1_30DynamicPersistentTileSchedulerILi128ELi128ELb1ELb1ELb0EEEEEEEEEvNT_6ParamsE,"",@"SHT_CUDA_INFO"
	.sectionflags	@""
	.align	4


	//----- nvinfo : EIATTR_CUDA_API_VERSION
	.align		4
        /*0000*/ 	.byte	0x04, 0x37
        /*0002*/ 	.short	(.L_192 - .L_191)
.L_191:
        /*0004*/ 	.word	0x00000082


	//----- nvinfo : EIATTR_KPARAM_INFO
	.align		4
.L_192:
        /*0008*/ 	.byte	0x04, 0x17
        /*000a*/ 	.short	(.L_194 - .L_193)
.L_193:
        /*000c*/ 	.word	0x00000000
        /*0010*/ 	.short	0x0000
        /*0012*/ 	.short	0x0000
        /*0014*/ 	.byte	0x00, 0xf0, 0xa1, 0x10


	//----- nvinfo : EIATTR_SPARSE_MMA_MASK
	.align		4
.L_194:
        /*0018*/ 	.byte	0x03, 0x50
        /*001a*/ 	.short	0x0000


	//----- nvinfo : EIATTR_MAXREG_COUNT
	.align		4
        /*001c*/ 	.byte	0x03, 0x1b
        /*001e*/ 	.short	0x00ff


	//----- nvinfo : EIATTR_MERCURY_ISA_VERSION
	.align		4
        /*0020*/ 	.byte	0x03, 0x5f
        /*0022*/ 	.short	0x0101


	//----- nvinfo : EIATTR_VRC_CTA_INIT_COUNT
	.align		4
        /*0024*/ 	.byte	0x02, 0x4a
	.zero		1
	.zero		1


	//----- nvinfo : EIATTR_EXIT_INSTR_OFFSETS
	.align		4
        /*0028*/ 	.byte	0x04, 0x1c
        /*002a*/ 	.short	(.L_196 - .L_195)


	//   ....[0]....
.L_195:
        /*002c*/ 	.word	0x00000010


	//----- nvinfo : EIATTR_MAX_THREADS
	.align		4
.L_196:
        /*0030*/ 	.byte	0x04, 0x05
        /*0032*/ 	.short	(.L_198 - .L_197)
.L_197:
        /*0034*/ 	.word	0x00000080
        /*0038*/ 	.word	0x00000001
        /*003c*/ 	.word	0x00000001


	//----- nvinfo : EIATTR_CBANK_PARAM_SIZE
	.align		4
.L_198:
        /*0040*/ 	.byte	0x03, 0x19
        /*0042*/ 	.short	0x0428


	//----- nvinfo : EIATTR_PARAM_CBANK
	.align		4
        /*0044*/ 	.byte	0x04, 0x0a
        /*0046*/ 	.short	(.L_200 - .L_199)
	.align		4
.L_199:
        /*0048*/ 	.word	index@(.nv.constant0._ZN7cutlass13device_kernelIN5flash19enable_sm80_to_sm89INS1_16FlashAttnFwdSm80INS1_25CollectiveMainloopFwdSm80ILi4ELi1ELb0EN4cute5tupleIJNS5_1CILi128EEENS7_ILi64EEES8_EEELi128ENS_10bfloat16_tEfNS_4arch4Sm80ELb1ELb0ELb1ELb0ELb0ELb0ELb1ELb1EEENS1_21CollectiveEpilogueFwdINS6_IJS8_S8_S9_EEENS6_IJNS7_ILi1EEESH_SH_EEESB_SD_Li128ELb0ELb1ELb1ELb0EEENS1_30DynamicPersistentTileSchedulerILi128ELi128ELb1ELb1ELb0EEEEEEEEEvNT_6ParamsE)
        /*004c*/ 	.short	0x0380
        /*004e*/ 	.short	0x0428


	//----- nvinfo : EIATTR_SW_WAR
	.align		4
.L_200:
        /*0050*/ 	.byte	0x04, 0x36
        /*0052*/ 	.short	(.L_202 - .L_201)
.L_201:
        /*0054*/ 	.word	0x00000008
.L_202:


//--------------------- .nv.info._ZN7cutlass13device_kernelIN5flash19enable_sm80_to_sm89INS1_16FlashAttnFwdSm80INS1_25CollectiveMainloopFwdSm80ILi8ELi1ELb1EN4cute5tupleIJNS5_1CILi128EEENS7_ILi112EEES8_EEELi128ENS_10bfloat16_tEfNS_4arch4Sm80ELb1ELb0ELb1ELb1ELb0ELb0ELb1ELb1EEENS1_21CollectiveEpilogueFwdINS6_IJS8_S8_S9_EEENS6_IJNS7_ILi1EEESH_SH_EEESB_SD_Li256ELb1ELb1ELb1ELb0EEENS1_36VarlenDynamicPersistentTileSchedulerILi128ELi112ELi256ELi256ELb1ELb1ELb0ELb1ELb1ELb1EEEEEEEEEvNT_6ParamsE --------------------------
	.section	.nv.info._ZN7cutlass13device_kernelIN5flash19enable_sm80_to_sm89INS1_16FlashAttnFwdSm80INS1_25CollectiveMainloopFwdSm80ILi8ELi1ELb1EN4cute5tupleIJNS5_1CILi128EEENS7_ILi112EEES8_EEELi128ENS_10bfloat16_tEfNS_4arch4Sm80ELb1ELb0ELb1ELb1ELb0ELb0ELb1ELb1EEENS1_21CollectiveEpilogueFwdINS6_IJS8_S8_S9_EEENS6_IJNS7_ILi1EEESH_SH_EEESB_SD_Li256ELb1ELb1ELb1ELb0EEENS1_36VarlenDynamicPersistentTileSchedulerILi128ELi112ELi256ELi256ELb1ELb1ELb0ELb1ELb1ELb1EEEEEEEEEvNT_6ParamsE,"",@"SHT_CUDA_INFO"
	.sectionflags	@""
	.align	4


	//----- nvinfo : EIATTR_CUDA_API_VERSION
	.align		4
        /*0000*/ 	.byte	0x04, 0x37
        /*0002*/ 	.short	(.L_204 - .L_203)
.L_203:
        /*0004*/ 	.word	0x00000082


	//----- nvinfo : EIATTR_KPARAM_INFO
	.align		4
.L_204:
        /*0008*/ 	.byte	0x04, 0x17
        /*000a*/ 	.short	(.L_206 - .L_205)
.L_205:
        /*000c*/ 	.word	0x00000000
        /*0010*/ 	.short	0x0000
        /*0012*/ 	.short	0x0000
        /*0014*/ 	.byte	0x00, 0xf0, 0xe1, 0x10


	//----- nvinfo : EIATTR_SPARSE_MMA_MASK
	.align		4
.L_206:
        /*0018*/ 	.byte	0x03, 0x50
        /*001a*/ 	.short	0x0000


	//----- nvinfo : EIATTR_MAXREG_COUNT
	.align		4
        /*001c*/ 	.byte	0x03, 0x1b
        /*001e*/ 	.short	0x00ff


	//----- nvinfo : EIATTR_MERCURY_ISA_VERSION
	.align		4
        /*0020*/ 	.byte	0x03, 0x5f
        /*0022*/ 	.short	0x0101


	//----- nvinfo : EIATTR_VRC_CTA_INIT_COUNT
	.align		4
        /*0024*/ 	.byte	0x02, 0x4a
	.zero		1
	.zero		1


	//----- nvinfo : EIATTR_EXIT_INSTR_OFFSETS
	.align		4
        /*0028*/ 	.byte	0x04, 0x1c
        /*002a*/ 	.short	(.L_208 - .L_207)


	//   ....[0]....
.L_207:
        /*002c*/ 	.word	0x00000010


	//----- nvinfo : EIATTR_MAX_THREADS
	.align		4
.L_208:
        /*0030*/ 	.byte	0x04, 0x05
        /*0032*/ 	.short	(.L_210 - .L_209)
.L_209:
        /*0034*/ 	.word	0x00000100
        /*0038*/ 	.word	0x00000001
        /*003c*/ 	.word	0x00000001


	//----- nvinfo : EIATTR_CBANK_PARAM_SIZE
	.align		4
.L_210:
        /*0040*/ 	.byte	0x03, 0x19
        /*0042*/ 	.short	0x0438


	//----- nvinfo : EIATTR_PARAM_CBANK
	.align		4
        /*0044*/ 	.byte	0x04, 0x0a
        /*0046*/ 	.short	(.L_212 - .L_211)
	.align		4
.L_211:
        /*0048*/ 	.word	index@(.nv.constant0._ZN7cutlass13device_kernelIN5flash19enable_sm80_to_sm89INS1_16FlashAttnFwdSm80INS1_25CollectiveMainloopFwdSm80ILi8ELi1ELb1EN4cute5tupleIJNS5_1CILi128EEENS7_ILi112EEES8_EEELi128ENS_10bfloat16_tEfNS_4arch4Sm80ELb1ELb0ELb1ELb1ELb0ELb0ELb1ELb1EEENS1_21CollectiveEpilogueFwdINS6_IJS8_S8_S9_EEENS6_IJNS7_ILi1EEESH_SH_EEESB_SD_Li256ELb1ELb1ELb1ELb0EEENS1_36VarlenDynamicPersistentTileSchedulerILi128ELi112ELi256ELi256ELb1ELb1ELb0ELb1ELb1ELb1EEEEEEEEEvNT_6ParamsE)
        /*004c*/ 	.short	0x0380
        /*004e*/ 	.short	0x0438


	//----- nvinfo : EIATTR_SW_WAR
	.align		4
.L_212:
        /*0050*/ 	.byte	0x04, 0x36
        /*0052*/ 	.short	(.L_214 - .L_213)
.L_213:
        /*0054*/ 	.word	0x00000008
.L_214:


//--------------------- .nv.info._ZN7cutlass13device_kernelIN5flash19enable_sm80_to_sm89INS1_16FlashAttnFwdSm80INS1_25CollectiveMainloopFwdSm80ILi8ELi1ELb1EN4cute5tupleIJNS5_1CILi128EEENS7_ILi112EEES8_EEELi128ENS_10bfloat16_tEfNS_4arch4Sm80ELb1ELb0ELb1ELb1ELb0ELb1ELb1ELb1EEENS1_21CollectiveEpilogueFwdINS6_IJS8_S8_S9_EEENS6_IJNS7_ILi1EEESH_SH_EEESB_SD_Li256ELb1ELb1ELb1ELb0EEENS1_36VarlenDynamicPersistentTileSchedulerILi128ELi112ELi256ELi256ELb1ELb1ELb0ELb1ELb1ELb1EEEEEEEEEvNT_6ParamsE --------------------------
	.section	.nv.info._ZN7cutlass13device_kernelIN5flash19enable_sm80_to_sm89INS1_16FlashAttnFwdSm80INS1_25CollectiveMainloopFwdSm80ILi8ELi1ELb1EN4cute5tupleIJNS5_1CILi128EEENS7_ILi112EEES8_EEELi128ENS_10bfloat16_tEfNS_4arch4Sm80ELb1ELb0ELb1ELb1ELb0ELb1ELb1ELb1EEENS1_21CollectiveEpilogueFwdINS6_IJS8_S8_S9_EEENS6_IJNS7_ILi1EEESH_SH_EEESB_SD_Li256ELb1ELb1ELb1ELb0EEENS1_36VarlenDynamicPersistentTileSchedulerILi128ELi112ELi256ELi256ELb1ELb1ELb0ELb1ELb1ELb1EEEEEEEEEvNT_6ParamsE,"",@"SHT_CUDA_INFO"
	.sectionflags	@""
	.align	4


	//----- nvinfo : EIATTR_CUDA_API_VERSION
	.align		4
        /*0000*/ 	.byte	0x04, 0x37
        /*0002*/ 	.short	(.L_216 - .L_215)
.L_215:
        /*0004*/ 	.word	0x00000082


	//----- nvinfo : EIATTR_KPARAM_INFO
	.align		4
.L_216:
        /*0008*/ 	.byte	0x04, 0x17
        /*000a*/ 	.short	(.L_218 - .L_217)
.L_217:
        /*000c*/ 	.word	0x00000000
        /*0010*/ 	.short	0x0000
        /*0012*/ 	.short	0x0000
        /*0014*/ 	.byte	0x00, 0xf0, 0xe1, 0x10


	//----- nvinfo : EIATTR_SPARSE_MMA_MASK
	.align		4
.L_218:
        /*0018*/ 	.byte	0x03, 0x50
        /*001a*/ 	.short	0x0000


	//----- nvinfo : EIATTR_MAXREG_COUNT
	.align		4
        /*001c*/ 	.byte	0x03, 0x1b
        /*001e*/ 	.short	0x00ff


	//----- nvinfo : EIATTR_MERCURY_ISA_VERSION
	.align		4
        /*0020*/ 	.byte	0x03, 0x5f
        /*0022*/ 	.short	0x0101


	//----- nvinfo : EIATTR_VRC_CTA_INIT_COUNT
	.align		4
        /*0024*/ 	.byte	0x02, 0x4a
	.zero		1
	.zero		1


	//----- nvinfo : EIATTR_EXIT_INSTR_OFFSETS
	.align		4
        /*0028*/ 	.byte	0x04, 0x1c
        /*002a*/ 	.short	(.L_220 - .L_219)


	//   ....[0]....
.L_219:
        /*002c*/ 	.word	0x00000010


	//----- nvinfo : EIATTR_MAX_THREADS
	.align		4
.L_220:
        /*0030*/ 	.byte	0x04, 0x05
        /*0032*/ 	.short	(.L_222 - .L_221)
.L_221:
        /*0034*/ 	.word	0x00000100
        /*0038*/ 	.word	0x00000001
        /*003c*/ 	.word	0x00000001


	//----- nvinfo : EIATTR_CBANK_PARAM_SIZE
	.align		4
.L_222:
        /*0040*/ 	.byte	0x03, 0x19
        /*0042*/ 	.short	0x0438


	//----- nvinfo : EIATTR_PARAM_CBANK
	.align		4
        /*0044*/ 	.byte	0x04, 0x0a
        /*0046*/ 	.short	(.L_224 - .L_223)
	.align		4
.L_223:
        /*0048*/ 	.word	index@(.nv.constant0._ZN7cutlass13device_kernelIN5flash19enable_sm80_to_sm89INS1_16FlashAttnFwdSm80INS1_25CollectiveMainloopFwdSm80ILi8ELi1ELb1EN4cute5tupleIJNS5_1CILi128EEENS7_ILi112EEES8_EEELi128ENS_10bfloat16_tEfNS_4arch4Sm80ELb1ELb0ELb1ELb1ELb0ELb1ELb1ELb1EEENS1_21CollectiveEpilogueFwdINS6_IJS8_S8_S9_EEENS6_IJNS7_ILi1EEESH_SH_EEESB_SD_Li256ELb1ELb1ELb1ELb0EEENS1_36VarlenDynamicPersistentTileSchedulerILi128ELi112ELi256ELi256ELb1ELb1ELb0ELb1ELb1ELb1EEEEEEEEEvNT_6ParamsE)
        /*004c*/ 	.short	0x0380
        /*004e*/ 	.short	0x0438


	//----- nvinfo : EIATTR_SW_WAR
	.align		4
.L_224:
        /*0050*/ 	.byte	0x04, 0x36
        /*0052*/ 	.short	(.L_226 - .L_225)
.L_225:
        /*0054*/ 	.word	0x00000008
.L_226:


//--------------------- .nv.callgraph             --------------------------
	.section	.nv.callgraph,"",@"SHT_CUDA_CALLGRAPH"
	.align	4
	.sectionentsize	8
	.align		4
        /*0000*/ 	.word	0x00000000
	.align		4
        /*0004*/ 	.word	0xffffffff
	.align		4
        /*0008*/ 	.word	0x00000000
	.align		4
        /*000c*/ 	.word	0xfffffffe
	.align		4
        /*0010*/ 	.word	0x00000000
	.align		4
        /*0014*/ 	.word	0xfffffffd
	.align		4
        /*0018*/ 	.word	0x00000000
	.align		4
        /*001c*/ 	.word	0xfffffffc


//--------------------- .nv.constant4             --------------------------
	.section	.nv.constant4,"a",@progbits
	.align	8
	.align		8
.nv.constant4:
        /*0000*/ 	.dword	_ZN80_INTERNAL_315290f6_44_flash_fwd_hdim128_bf16_split_softcap_sm80_cu_f3e6f9ee_28414cuda3std3__45__cpo5beginE
	.align		8
        /*0008*/ 	.dword	_ZN80_INTERNAL_315290f6_44_flash_fwd_hdim128_bf16_split_softcap_sm80_cu_f3e6f9ee_28414cuda3std3__45__cpo3endE
	.align		8
        /*0010*/ 	.dword	_ZN80_INTERNAL_315290f6_44_flash_fwd_hdim128_bf16_split_softcap_sm80_cu_f3e6f9ee_28414cuda3std3__45__cpo6cbeginE
	.align		8
        /*0018*/ 	.dword	_ZN80_INTERNAL_315290f6_44_flash_fwd_hdim128_bf16_split_softcap_sm80_cu_f3e6f9ee_28414cuda3std3__45__cpo4cendE
	.align		8
        /*0020*/ 	.dword	_ZN80_INTERNAL_315290f6_44_flash_fwd_hdim128_bf16_split_softcap_sm80_cu_f3e6f9ee_28414cuda3std3__482_GLOBAL__N__315290f6_44_flash_fwd_hdim128_bf16_split_softcap_sm80_cu_f3e6f9ee_28416ignoreE
	.align		8
        /*0028*/ 	.dword	_ZN80_INTERNAL_315290f6_44_flash_fwd_hdim128_bf16_split_softcap_sm80_cu_f3e6f9ee_28414cuda3std3__419piecewise_constructE
	.align		8
        /*0030*/ 	.dword	_ZN80_INTERNAL_315290f6_44_flash_fwd_hdim128_bf16_split_softcap_sm80_cu_f3e6f9ee_28414cuda3std3__48in_placeE
	.align		8
        /*0038*/ 	.dword	_ZN80_INTERNAL_315290f6_44_flash_fwd_hdim128_bf16_split_softcap_sm80_cu_f3e6f9ee_28414cuda3std6ranges3__45__cpo4swapE
	.align		8
        /*0040*/ 	.dword	_ZN80_INTERNAL_315290f6_44_flash_fwd_hdim128_bf16_split_softcap_sm80_cu_f3e6f9ee_28414cuda3std6ranges3__45__cpo9iter_moveE
	.align		8
        /*0048*/ 	.dword	_ZN80_INTERNAL_315290f6_44_flash_fwd_hdim128_bf16_split_softcap_sm80_cu_f3e6f9ee_28414cute7productE
	.align		8
        /*0050*/ 	.dword	_ZN80_INTERNAL_315290f6_44_flash_fwd_hdim128_bf16_split_softcap_sm80_cu_f3e6f9ee_28414cute1_E


//--------------------- .text._ZN7cutlass13device_kernelIN5flash19enable_sm80_to_sm89INS1_16FlashAttnFwdSm80INS1_25CollectiveMainloopFwdSm80ILi8ELi1ELb1EN4cute5tupleIJNS5_1CILi128EEES8_S8_EEELi128ENS_10bfloat16_tEfNS_4arch4Sm80ELb0ELb0ELb1ELb0ELb0ELb0ELb1ELb1EEENS1_21CollectiveEpilogueFwdIS9_NS6_IJNS7_ILi1EEESF_SF_EEESA_SC_Li256ELb0ELb1ELb1ELb0EEENS1_19SingleTileSchedulerILb0ELb1ELb1ELi128EEEEEEEEEvNT_6ParamsE --------------------------
	.section	.text._ZN7cutlass13device_kernelIN5flash19enable_sm80_to_sm89INS1_16FlashAttnFwdSm80INS1_25CollectiveMainloopFwdSm80ILi8ELi1ELb1EN4cute5tupleIJNS5_1CILi128EEES8_S8_EEELi128ENS_10bfloat16_tEfNS_4arch4Sm80ELb0ELb0ELb1ELb0ELb0ELb0ELb1ELb1EEENS1_21CollectiveEpilogueFwdIS9_NS6_IJNS7_ILi1EEESF_SF_EEESA_SC_Li256ELb0ELb1ELb1ELb0EEENS1_19SingleTileSchedulerILb0ELb1ELb1ELi128EEEEEEEEEvNT_6ParamsE,"ax",@progbits
	.align	128
.text._ZN7cutlass13device_kernelIN5flash19enable_sm80_to_sm89INS1_16FlashAttnFwdSm80INS1_25CollectiveMainloopFwdSm80ILi8ELi1ELb1EN4cute5tupleIJNS5_1CILi128EEES8_S8_EEELi128ENS_10bfloat16_tEfNS_4arch4Sm80ELb0ELb0ELb1ELb0ELb0ELb0ELb1ELb1EEENS1_21CollectiveEpilogueFwdIS9_NS6_IJNS7_ILi1EEESF_SF_EEESA_SC_Li256ELb0ELb1ELb1ELb0EEENS1_19SingleTileSchedulerILb0ELb1ELb1ELi128EEEEEEEEEvNT_6ParamsE:
        .type           _ZN7cutlass13device_kernelIN5flash19enable_sm80_to_sm89INS1_16FlashAttnFwdSm80INS1_25CollectiveMainloopFwdSm80ILi8ELi1ELb1EN4cute5tupleIJNS5_1CILi128EEES8_S8_EEELi128ENS_10bfloat16_tEfNS_4arch4Sm80ELb0ELb0ELb1ELb0ELb0ELb0ELb1ELb1EEENS1_21CollectiveEpilogueFwdIS9_NS6_IJNS7_ILi1EEESF_SF_EEESA_SC_Li256ELb0ELb1ELb1ELb0EEENS1_19SingleTileSchedulerILb0ELb1ELb1ELi128EEEEEEEEEvNT_6ParamsE,@function
        .size           _ZN7cutlass13device_kernelIN5flash19enable_sm80_to_sm89INS1_16FlashAttnFwdSm80INS1_25CollectiveMainloopFwdSm80ILi8ELi1ELb1EN4cute5tupleIJNS5_1CILi128EEES8_S8_EEELi128ENS_10bfloat16_tEfNS_4arch4Sm80ELb0ELb0ELb1ELb0ELb0ELb0ELb1ELb1EEENS1_21CollectiveEpilogueFwdIS9_NS6_IJNS7_ILi1EEESF_SF_EEESA_SC_Li256ELb0ELb1ELb1ELb0EEENS1_19SingleTileSchedulerILb0ELb1ELb1ELi128EEEEEEEEEvNT_6ParamsE,(.L_x_12 - _ZN7cutlass13device_kernelIN5flash19enable_sm80_to_sm89INS1_16FlashAttnFwdSm80INS1_25CollectiveMainloopFwdSm80ILi8ELi1ELb1EN4cute5tupleIJNS5_1CILi128EEES8_S8_EEELi128ENS_10bfloat16_tEfNS_4arch4Sm80ELb0ELb0ELb1ELb0ELb0ELb0ELb1ELb1EEENS1_21CollectiveEpilogueFwdIS9_NS6_IJNS7_ILi1EEESF_SF_EEESA_SC_Li256ELb0ELb1ELb1ELb0EEENS1_19SingleTileSchedulerILb0ELb1ELb1ELi128EEEEEEEEEvNT_6ParamsE)
        .other          _ZN7cutlass13device_kernelIN5flash19enable_sm80_to_sm89INS1_16FlashAttnFwdSm80INS1_25CollectiveMainloopFwdSm80ILi8ELi1ELb1EN4cute5tupleIJNS5_1CILi128EEES8_S8_EEELi128ENS_10bfloat16_tEfNS_4arch4Sm80ELb0ELb0ELb1ELb0ELb0ELb0ELb1ELb1EEENS1_21CollectiveEpilogueFwdIS9_NS6_IJNS7_ILi1EEESF_SF_EEESA_SC_Li256ELb0ELb1ELb1ELb0EEENS1_19SingleTileSchedulerILb0ELb1ELb1ELi128EEEEEEEEEvNT_6ParamsE,@"STO_CUDA_ENTRY STV_DEFAULT"
_ZN7cutlass13device_kernelIN5flash19enable_sm80_to_sm89INS1_16FlashAttnFwdSm80INS1_25CollectiveMainloopFwdSm80ILi8ELi1ELb1EN4cute5tupleIJNS5_1CILi128EEES8_S8_EEELi128ENS_10bfloat16_tEfNS_4arch4Sm80ELb0ELb0ELb1ELb0ELb0ELb0ELb1ELb1EEENS1_21CollectiveEpilogueFwdIS9_NS6_IJNS7_ILi1EEESF_SF_EEESA_SC_Li256ELb0ELb1ELb1ELb0EEENS1_19SingleTileSchedulerILb0ELb1ELb1ELi128EEEEEEEEEvNT_6ParamsE:
[----:B------:R-:W-:Y:S01]  /*0000*/  LDC R1, c[0x0][0x37c] ;  /* 0x0000df00ff017b82 */ /* 0x000fe20000000800 */
[----:B------:R-:W-:Y:S05]  /*0010*/  EXIT ;  /* 0x000000000000794d */ /* 0x000fea0003800000 */
.L_x_0:
[----:B------:R-:W-:-:S00]  /*0020*/  BRA `(.L_x_0) ;  /* 0xfffffffc00fc7947 */ /* 0x000fc0000383ffff */
[----:B------:R-:W-:-:S00]  /*0030*/  NOP ;  /* 0x0000000000007918 */ /* 0x000fc00000000000 */
        /* <DEDUP_REMOVED lines=12> */
.L_x_12:


//--------------------- .text._ZN7cutlass13device_kernelIN5flash19enable_sm80_to_sm89INS1_16FlashAttnFwdSm80INS1_25CollectiveMainloopFwdSm80ILi8ELi1ELb1EN4cute5tupleIJNS5_1CILi128EEENS7_ILi96EEES8_EEELi128ENS_10bfloat16_tEfNS_4arch4Sm80ELb0ELb1ELb1ELb0ELb0ELb0ELb1ELb1EEENS1_21CollectiveEpilogueFwdINS6_IJS8_S8_S9_EEENS6_IJNS7_ILi1EEESH_SH_EEESB_SD_Li256ELb0ELb1ELb1ELb0EEENS1_19SingleTileSchedulerILb0ELb1ELb1ELi128EEEEEEEEEvNT_6ParamsE --------------------------
	.section	.text._ZN7cutlass13device_kernelIN5flash19enable_sm80_to_sm89INS1_16FlashAttnFwdSm80INS1_25CollectiveMainloopFwdSm80ILi8ELi1ELb1EN4cute5tupleIJNS5_1CILi128EEENS7_ILi96EEES8_EEELi128ENS_10bfloat16_tEfNS_4arch4Sm80ELb0ELb1ELb1ELb0ELb0ELb0ELb1ELb1EEENS1_21CollectiveEpilogueFwdINS6_IJS8_S8_S9_EEENS6_IJNS7_ILi1EEESH_SH_EEESB_SD_Li256ELb0ELb1ELb1ELb0EEENS1_19SingleTileSchedulerILb0ELb1ELb1ELi128EEEEEEEEEvNT_6ParamsE,"ax",@progbits
	.align	128
.text._ZN7cutlass13device_kernelIN5flash19enable_sm80_to_sm89INS1_16FlashAttnFwdSm80INS1_25CollectiveMainloopFwdSm80ILi8ELi1ELb1EN4cute5tupleIJNS5_1CILi128EEENS7_ILi96EEES8_EEELi128ENS_10bfloat16_tEfNS_4arch4Sm80ELb0ELb1ELb1ELb0ELb0ELb0ELb1ELb1EEENS1_21CollectiveEpilogueFwdINS6_IJS8_S8_S9_EEENS6_IJNS7_ILi1EEESH_SH_EEESB_SD_Li256ELb0ELb1ELb1ELb0EEENS1_19SingleTileSchedulerILb0ELb1ELb1ELi128EEEEEEEEEvNT_6ParamsE:
        .type           _ZN7cutlass13device_kernelIN5flash19enable_sm80_to_sm89INS1_16FlashAttnFwdSm80INS1_25CollectiveMainloopFwdSm80ILi8ELi1ELb1EN4cute5tupleIJNS5_1CILi128EEENS7_ILi96EEES8_EEELi128ENS_10bfloat16_tEfNS_4arch4Sm80ELb0ELb1ELb1ELb0ELb0ELb0ELb1ELb1EEENS1_21CollectiveEpilogueFwdINS6_IJS8_S8_S9_EEENS6_IJNS7_ILi1EEESH_SH_EEESB_SD_Li256ELb0ELb1ELb1ELb0EEENS1_19SingleTileSchedulerILb0ELb1ELb1ELi128EEEEEEEEEvNT_6ParamsE,@function
        .size           _ZN7cutlass13device_kernelIN5flash19enable_sm80_to_sm89INS1_16FlashAttnFwdSm80INS1_25CollectiveMainloopFwdSm80ILi8ELi1ELb1EN4cute5tupleIJNS5_1CILi128EEENS7_ILi96EEES8_EEELi128ENS_10bfloat16_tEfNS_4arch4Sm80ELb0ELb1ELb1ELb0ELb0ELb0ELb1ELb1EEENS1_21CollectiveEpilogueFwdINS6_IJS8_S8_S9_EEENS6_IJNS7_ILi1EEESH_SH_EEESB_SD_Li256ELb0ELb1ELb1ELb0EEENS1_19SingleTileSchedulerILb0ELb1ELb1ELi128EEEEEEEEEvNT_6ParamsE,(.L_x_13 - _ZN7cutlass13device_kernelIN5flash19enable_sm80_to_sm89INS1_16FlashAttnFwdSm80INS1_25CollectiveMainloopFwdSm80ILi8ELi1ELb1EN4cute5tupleIJNS5_1CILi128EEENS7_ILi96EEES8_EEELi128ENS_10bfloat16_tEfNS_4arch4Sm80ELb0ELb1ELb1ELb0ELb0ELb0ELb1ELb1EEENS1_21CollectiveEpilogueFwdINS6_IJS8_S8_S9_EEENS6_IJNS7_ILi1EEESH_SH_EEESB_SD_Li256ELb0ELb1ELb1ELb0EEENS1_19SingleTileSchedulerILb0ELb1ELb1ELi128EEEEEEEEEvNT_6ParamsE)
        .other          _ZN7cutlass13device_kernelIN5flash19enable_sm80_to_sm89INS1_16FlashAttnFwdSm80INS1_25CollectiveMainloopFwdSm80ILi8ELi1ELb1EN4cute5tupleIJNS5_1CILi128EEENS7_ILi96EEES8_EEELi128ENS_10bfloat16_tEfNS_4arch4Sm80ELb0ELb1ELb1ELb0ELb0ELb0ELb1ELb1EEENS1_21CollectiveEpilogueFwdINS6_IJS8_S8_S9_EEENS6_IJNS7_ILi1EEESH_SH_EEESB_SD_Li256ELb0ELb1ELb1ELb0EEENS1_19SingleTileSchedulerILb0ELb1ELb1ELi128EEEEEEEEEvNT_6ParamsE,@"STO_CUDA_ENTRY STV_DEFAULT"
_ZN7cutlass13device_kernelIN5flash19enable_sm80_to_sm89INS1_16FlashAttnFwdSm80INS1_25CollectiveMainloopFwdSm80ILi8ELi1ELb1EN4cute5tupleIJNS5_1CILi128EEENS7_ILi96EEES8_EEELi128ENS_10bfloat16_tEfNS_4arch4Sm80ELb0ELb1ELb1ELb0ELb0ELb0ELb1ELb1EEENS1_21CollectiveEpilogueFwdINS6_IJS8_S8_S9_EEENS6_IJNS7_ILi1EEESH_SH_EEESB_SD_Li256ELb0ELb1ELb1ELb0EEENS1_19SingleTileSchedulerILb0ELb1ELb1ELi128EEEEEEEEEvNT_6ParamsE:
[----:B------:R-:W-:Y:S01]  /*0000*/  LDC R1, c[0x0][0x37c] ;  /* 0x0000df00ff017b82 */ /* 0x000fe20000000800 */
[----:B------:R-:W-:Y:S05]  /*0010*/  EXIT ;  /* 0x000000000000794d */ /* 0x000fea0003800000 */
.L_x_1:
        /* <DEDUP_REMOVED lines=14> */
.L_x_13:


//--------------------- .text._ZN7cutlass13device_kernelIN5flash19enable_sm80_to_sm89INS1_16FlashAttnFwdSm80INS1_25CollectiveMainloopFwdSm80ILi8ELi1ELb1EN4cute5tupleIJNS5_1CILi128EEES8_S8_EEELi128ENS_10bfloat16_tEfNS_4arch4Sm80ELb1ELb0ELb1ELb0ELb0ELb0ELb1ELb1EEENS1_21CollectiveEpilogueFwdIS9_NS6_IJNS7_ILi1EEESF_SF_EEESA_SC_Li256ELb0ELb1ELb1ELb0EEENS1_30DynamicPersistentTileSchedulerILi256ELi256ELb1ELb1ELb0EEEEEEEEEvNT_6ParamsE --------------------------
	.section	.text._ZN7cutlass13device_kernelIN5flash19enable_sm80_to_sm89INS1_16FlashAttnFwdSm80INS1_25CollectiveMainloopFwdSm80ILi8ELi1ELb1EN4cute5tupleIJNS5_1CILi128EEES8_S8_EEELi128ENS_10bfloat16_tEfNS_4arch4Sm80ELb1ELb0ELb1ELb0ELb0ELb0ELb1ELb1EEENS1_21CollectiveEpilogueFwdIS9_NS6_IJNS7_ILi1EEESF_SF_EEESA_SC_Li256ELb0ELb1ELb1ELb0EEENS1_30DynamicPersistentTileSchedulerILi256ELi256ELb1ELb1ELb0EEEEEEEEEvNT_6ParamsE,"ax",@progbits
	.align	128
.text._ZN7cutlass13device_kernelIN5flash19enable_sm80_to_sm89INS1_16FlashAttnFwdSm80INS1_25CollectiveMainloopFwdSm80ILi8ELi1ELb1EN4cute5tupleIJNS5_1CILi128EEES8_S8_EEELi128ENS_10bfloat16_tEfNS_4arch4Sm80ELb1ELb0ELb1ELb0ELb0ELb0ELb1ELb1EEENS1_21CollectiveEpilogueFwdIS9_NS6_IJNS7_ILi1EEESF_SF_EEESA_SC_Li256ELb0ELb1ELb1ELb0EEENS1_30DynamicPersistentTileSchedulerILi256ELi256ELb1ELb1ELb0EEEEEEEEEvNT_6ParamsE:
        .type           _ZN7cutlass13device_kernelIN5flash19enable_sm80_to_sm89INS1_16FlashAttnFwdSm80INS1_25CollectiveMainloopFwdSm80ILi8ELi1ELb1EN4cute5tupleIJNS5_1CILi128EEES8_S8_EEELi128ENS_10bfloat16_tEfNS_4arch4Sm80ELb1ELb0ELb1ELb0ELb0ELb0ELb1ELb1EEENS1_21CollectiveEpilogueFwdIS9_NS6_IJNS7_ILi1EEESF_SF_EEESA_SC_Li256ELb0ELb1ELb1ELb0EEENS1_30DynamicPersistentTileSchedulerILi256ELi256ELb1ELb1ELb0EEEEEEEEEvNT_6ParamsE,@function
        .size           _ZN7cutlass13device_kernelIN5flash19enable_sm80_to_sm89INS1_16FlashAttnFwdSm80INS1_25CollectiveMainloopFwdSm80ILi8ELi1ELb1EN4cute5tupleIJNS5_1CILi128EEES8_S8_EEELi128ENS_10bfloat16_tEfNS_4arch4Sm80ELb1ELb0ELb1ELb0ELb0ELb0ELb1ELb1EEENS1_21CollectiveEpilogueFwdIS9_NS6_IJNS7_ILi1EEESF_SF_EEESA_SC_Li256ELb0ELb1ELb1ELb0EEENS1_30DynamicPersistentTileSchedulerILi256ELi256ELb1ELb1ELb0EEEEEEEEEvNT_6ParamsE,(.L_x_14 - _ZN7cutlass13device_kernelIN5flash19enable_sm80_to_sm89INS1_16FlashAttnFwdSm80INS1_25CollectiveMainloopFwdSm80ILi8ELi1ELb1EN4cute5tupleIJNS5_1CILi128EEES8_S8_EEELi128ENS_10bfloat16_tEfNS_4arch4Sm80ELb1ELb0ELb1ELb0ELb0ELb0ELb1ELb1EEENS1_21CollectiveEpilogueFwdIS9_NS6_IJNS7_ILi1EEESF_SF_EEESA_SC_Li256ELb0ELb1ELb1ELb0EEENS1_30DynamicPersistentTileSchedulerILi256ELi256ELb1ELb1ELb0EEEEEEEEEvNT_6ParamsE)
        .other          _ZN7cutlass13device_kernelIN5flash19enable_sm80_to_sm89INS1_16FlashAttnFwdSm80INS1_25CollectiveMainloopFwdSm80ILi8ELi1ELb1EN4cute5tupleIJNS5_1CILi128EEES8_S8_EEELi128ENS_10bfloat16_tEfNS_4arch4Sm80ELb1ELb0ELb1ELb0ELb0ELb0ELb1ELb1EEENS1_21CollectiveEpilogueFwdIS9_NS6_IJNS7_ILi1EEESF_SF_EEESA_SC_Li256ELb0ELb1ELb1ELb0EEENS1_30DynamicPersistentTileSchedulerILi256ELi256ELb1ELb1ELb0EEEEEEEEEvNT_6ParamsE,@"STO_CUDA_ENTRY STV_DEFAULT"
_ZN7cutlass13device_kernelIN5flash19enable_sm80_to_sm89INS1_16FlashAttnFwdSm80INS1_25CollectiveMainloopFwdSm80ILi8ELi1ELb1EN4cute5tupleIJNS5_1CILi128EEES8_S8_EEELi128ENS_10bfloat16_tEfNS_4arch4Sm80ELb1ELb0ELb1ELb0ELb0ELb0ELb1ELb1EEENS1_21CollectiveEpilogueFwdIS9_NS6_IJNS7_ILi1EEESF_SF_EEESA_SC_Li256ELb0ELb1ELb1ELb0EEENS1_30DynamicPersistentTileSchedulerILi256ELi256ELb1ELb1ELb0EEEEEEEEEvNT_6ParamsE:
[----:B------:R-:W-:Y:S01]  /*0000*/  LDC R1, c[0x0][0x37c] ;  /* 0x0000df00ff017b82 */ /* 0x000fe20000000800 */
[----:B------:R-:W-:Y:S05]  /*0010*/  EXIT ;  /* 0x000000000000794d */ /* 0x000fea0003800000 */
.L_x_2:
        /* <DEDUP_REMOVED lines=14> */
.L_x_14:


//--------------------- .text._ZN7cutlass13device_kernelIN5flash19enable_sm80_to_sm89INS1_16FlashAttnFwdSm80INS1_25CollectiveMainloopFwdSm80ILi4ELi1ELb0EN4cute5tupleIJNS5_1CILi128EEENS7_ILi64EEES8_EEELi128ENS_10bfloat16_tEfNS_4arch4Sm80ELb0ELb0ELb1ELb0ELb0ELb0ELb1ELb1EEENS1_21CollectiveEpilogueFwdINS6_IJS8_S8_S9_EEENS6_IJNS7_ILi1EEESH_SH_EEESB_SD_Li128ELb0ELb1ELb1ELb0EEENS1_19SingleTileSchedulerILb0ELb1ELb1ELi128EEEEEEEEEvNT_6ParamsE --------------------------
	.section	.text._ZN7cutlass13device_kernelIN5flash19enable_sm80_to_sm89INS1_16FlashAttnFwdSm80INS1_25CollectiveMainloopFwdSm80ILi4ELi1ELb0EN4cute5tupleIJNS5_1CILi128EEENS7_ILi64EEES8_EEELi128ENS_10bfloat16_tEfNS_4arch4Sm80ELb0ELb0ELb1ELb0ELb0ELb0ELb1ELb1EEENS1_21CollectiveEpilogueFwdINS6_IJS8_S8_S9_EEENS6_IJNS7_ILi1EEESH_SH_EEESB_SD_Li128ELb0ELb1ELb1ELb0EEENS1_19SingleTileSchedulerILb0ELb1ELb1ELi128EEEEEEEEEvNT_6ParamsE,"ax",@progbits
	.align	128
.text._ZN7cutlass13device_kernelIN5flash19enable_sm80_to_sm89INS1_16FlashAttnFwdSm80INS1_25CollectiveMainloopFwdSm80ILi4ELi1ELb0EN4cute5tupleIJNS5_1CILi128EEENS7_ILi64EEES8_EEELi128ENS_10bfloat16_tEfNS_4arch4Sm80ELb0ELb0ELb1ELb0ELb0ELb0ELb1ELb1EEENS1_21CollectiveEpilogueFwdINS6_IJS8_S8_S9_EEENS6_IJNS7_ILi1EEESH_SH_EEESB_SD_Li128ELb0ELb1ELb1ELb0EEENS1_19SingleTileSchedulerILb0ELb1ELb1ELi128EEEEEEEEEvNT_6ParamsE:
        .type           _ZN7cutlass13device_kernelIN5flash19enable_sm80_to_sm89INS1_16FlashAttnFwdSm80INS1_25CollectiveMainloopFwdSm80ILi4ELi1ELb0EN4cute5tupleIJNS5_1CILi128EEENS7_ILi64EEES8_EEELi128ENS_10bfloat16_tEfNS_4arch4Sm80ELb0ELb0ELb1ELb0ELb0ELb0ELb1ELb1EEENS1_21CollectiveEpilogueFwdINS6_IJS8_S8_S9_EEENS6_IJNS7_ILi1EEESH_SH_EEESB_SD_Li128ELb0ELb1ELb1ELb0EEENS1_19SingleTileSchedulerILb0ELb1ELb1ELi128EEEEEEEEEvNT_6ParamsE,@function
        .size           _ZN7cutlass13device_kernelIN5flash19enable_sm80_to_sm89INS1_16FlashAttnFwdSm80INS1_25CollectiveMainloopFwdSm80ILi4ELi1ELb0EN4cute5tupleIJNS5_1CILi128EEENS7_ILi64EEES8_EEELi128ENS_10bfloat16_tEfNS_4arch4Sm80ELb0ELb0ELb1ELb0ELb0ELb0ELb1ELb1EEENS1_21CollectiveEpilogueFwdINS6_IJS8_S8_S9_EEENS6_IJNS7_ILi1EEESH_SH_EEESB_SD_Li128ELb0ELb1ELb1ELb0EEENS1_19SingleTileSchedulerILb0ELb1ELb1ELi128EEEEEEEEEvNT_6ParamsE,(.L_x_15 - _ZN7cutlass13device_kernelIN5flash19enable_sm80_to_sm89INS1_16FlashAttnFwdSm80INS1_25CollectiveMainloopFwdSm80ILi4ELi1ELb0EN4cute5tupleIJNS5_1CILi128EEENS7_ILi64EEES8_EEELi128ENS_10bfloat16_tEfNS_4arch4Sm80ELb0ELb0ELb1ELb0ELb0ELb0ELb1ELb1EEENS1_21CollectiveEpilogueFwdINS6_IJS8_S8_S9_EEENS6_IJNS7_ILi1EEESH_SH_EEESB_SD_Li128ELb0ELb1ELb1ELb0EEENS1_19SingleTileSchedulerILb0ELb1ELb1ELi128EEEEEEEEEvNT_6ParamsE)
        .other          _ZN7cutlass13device_kernelIN5flash19enable_sm80_to_sm89INS1_16FlashAttnFwdSm80INS1_25CollectiveMainloopFwdSm80ILi4ELi1ELb0EN4cute5tupleIJNS5_1CILi128EEENS7_ILi64EEES8_EEELi128ENS_10bfloat16_tEfNS_4arch4Sm80ELb0ELb0ELb1ELb0ELb0ELb0ELb1ELb1EEENS1_21CollectiveEpilogueFwdINS6_IJS8_S8_S9_EEENS6_IJNS7_ILi1EEESH_SH_EEESB_SD_Li128ELb0ELb1ELb1ELb0EEENS1_19SingleTileSchedulerILb0ELb1ELb1ELi128EEEEEEEEEvNT_6ParamsE,@"STO_CUDA_ENTRY STV_DEFAULT"
_ZN7cutlass13device_kernelIN5flash19enable_sm80_to_sm89INS1_16FlashAttnFwdSm80INS1_25CollectiveMainloopFwdSm80ILi4ELi1ELb0EN4cute5tupleIJNS5_1CILi128EEENS7_ILi64EEES8_EEELi128ENS_10bfloat16_tEfNS_4arch4Sm80ELb0ELb0ELb1ELb0ELb0ELb0ELb1ELb1EEENS1_21CollectiveEpilogueFwdINS6_IJS8_S8_S9_EEENS6_IJNS7_ILi1EEESH_SH_EEESB_SD_Li128ELb0ELb1ELb1ELb0EEENS1_19SingleTileSchedulerILb0ELb1ELb1ELi128EEEEEEEEEvNT_6ParamsE:
[----:B------:R-:W-:Y:S01]  /*0000*/  LDC R1, c[0x0][0x37c] ;  /* 0x0000df00ff017b82 */ /* 0x000fe20000000800 */
[----:B------:R-:W-:Y:S05]  /*0010*/  EXIT ;  /* 0x000000000000794d */ /* 0x000fea0003800000 */
.L_x_3:
        /* <DEDUP_REMOVED lines=14> */
.L_x_15:


//--------------------- .text._ZN7cutlass13device_kernelIN5flash19enable_sm80_to_sm89INS1_16FlashAttnFwdSm80INS1_25CollectiveMainloopFwdSm80ILi8ELi1ELb1EN4cute5tupleIJNS5_1CILi128EEENS7_ILi112EEES8_EEELi128ENS_10bfloat16_tEfNS_4arch4Sm80ELb0ELb0ELb1ELb1ELb0ELb0ELb1ELb1EEENS1_21CollectiveEpilogueFwdINS6_IJS8_S8_S9_EEENS6_IJNS7_ILi1EEESH_SH_EEESB_SD_Li256ELb1ELb1ELb1ELb0EEENS1_36VarlenDynamicPersistentTileSchedulerILi128ELi112ELi256ELi256ELb1ELb1ELb0ELb0ELb1ELb1EEEEEEEEEvNT_6ParamsE --------------------------
	.section	.text._ZN7cutlass13device_kernelIN5flash19enable_sm80_to_sm89INS1_16FlashAttnFwdSm80INS1_25CollectiveMainloopFwdSm80ILi8ELi1ELb1EN4cute5tupleIJNS5_1CILi128EEENS7_ILi112EEES8_EEELi128ENS_10bfloat16_tEfNS_4arch4Sm80ELb0ELb0ELb1ELb1ELb0ELb0ELb1ELb1EEENS1_21CollectiveEpilogueFwdINS6_IJS8_S8_S9_EEENS6_IJNS7_ILi1EEESH_SH_EEESB_SD_Li256ELb1ELb1ELb1ELb0EEENS1_36VarlenDynamicPersistentTileSchedulerILi128ELi112ELi256ELi256ELb1ELb1ELb0ELb0ELb1ELb1EEEEEEEEEvNT_6ParamsE,"ax",@progbits
	.align	128
.text._ZN7cutlass13device_kernelIN5flash19enable_sm80_to_sm89INS1_16FlashAttnFwdSm80INS1_25CollectiveMainloopFwdSm80ILi8ELi1ELb1EN4cute5tupleIJNS5_1CILi128EEENS7_ILi112EEES8_EEELi128ENS_10bfloat16_tEfNS_4arch4Sm80ELb0ELb0ELb1ELb1ELb0ELb0ELb1ELb1EEENS1_21CollectiveEpilogueFwdINS6_IJS8_S8_S9_EEENS6_IJNS7_ILi1EEESH_SH_EEESB_SD_Li256ELb1ELb1ELb1ELb0EEENS1_36VarlenDynamicPersistentTileSchedulerILi128ELi112ELi256ELi256ELb1ELb1ELb0ELb0ELb1ELb1EEEEEEEEEvNT_6ParamsE:
        .type           _ZN7cutlass13device_kernelIN5flash19enable_sm80_to_sm89INS1_16FlashAttnFwdSm80INS1_25CollectiveMainloopFwdSm80ILi8ELi1ELb1EN4cute5tupleIJNS5_1CILi128EEENS7_ILi112EEES8_EEELi128ENS_10bfloat16_tEfNS_4arch4Sm80ELb0ELb0ELb1ELb1ELb0ELb0ELb1ELb1EEENS1_21CollectiveEpilogueFwdINS6_IJS8_S8_S9_EEENS6_IJNS7_ILi1EEESH_SH_EEESB_SD_Li256ELb1ELb1ELb1ELb0EEENS1_36VarlenDynamicPersistentTileSchedulerILi128ELi112ELi256ELi256ELb1ELb1ELb0ELb0ELb1ELb1EEEEEEEEEvNT_6ParamsE,@function
        .size           _ZN7cutlass13device_kernelIN5flash19enable_sm80_to_sm89INS1_16FlashAttnFwdSm80INS1_25CollectiveMainloopFwdSm80ILi8ELi1ELb1EN4cute5tupleIJNS5_1CILi128EEENS7_ILi112EEES8_EEELi128ENS_10bfloat16_tEfNS_4arch4Sm80ELb0ELb0ELb1ELb1ELb0ELb0ELb1ELb1EEENS1_21CollectiveEpilogueFwdINS6_IJS8_S8_S9_EEENS6_IJNS7_ILi1EEESH_SH_EEESB_SD_Li256ELb1ELb1ELb1ELb0EEENS1_36VarlenDynamicPersistentTileSchedulerILi128ELi112ELi256ELi256ELb1ELb1ELb0ELb0ELb1ELb1EEEEEEEEEvNT_6ParamsE,(.L_x_16 - _ZN7cutlass13device_kernelIN5flash19enable_sm80_to_sm89INS1_16FlashAttnFwdSm80INS1_25CollectiveMainloopFwdSm80ILi8ELi1ELb1EN4cute5tupleIJNS5_1CILi128EEENS7_ILi112EEES8_EEELi128ENS_10bfloat16_tEfNS_4arch4Sm80ELb0ELb0ELb1ELb1ELb0ELb0ELb1ELb1EEENS1_21CollectiveEpilogueFwdINS6_IJS8_S8_S9_EEENS6_IJNS7_ILi1EEESH_SH_EEESB_SD_Li256ELb1ELb1ELb1ELb0EEENS1_36VarlenDynamicPersistentTileSchedulerILi128ELi112ELi256ELi256ELb1ELb1ELb0ELb0ELb1ELb1EEEEEEEEEvNT_6ParamsE)
        .other          _ZN7cutlass13device_kernelIN5flash19enable_sm80_to_sm89INS1_16FlashAttnFwdSm80INS1_25CollectiveMainloopFwdSm80ILi8ELi1ELb1EN4cute5tupleIJNS5_1CILi128EEENS7_ILi112EEES8_EEELi128ENS_10bfloat16_tEfNS_4arch4Sm80ELb0ELb0ELb1ELb1ELb0ELb0ELb1ELb1EEENS1_21CollectiveEpilogueFwdINS6_IJS8_S8_S9_EEENS6_IJNS7_ILi1EEESH_SH_EEESB_SD_Li256ELb1ELb1ELb1ELb0EEENS1_36VarlenDynamicPersistentTileSchedulerILi128ELi112ELi256ELi256ELb1ELb1ELb0ELb0ELb1ELb1EEEEEEEEEvNT_6ParamsE,@"STO_CUDA_ENTRY STV_DEFAULT"
_ZN7cutlass13device_kernelIN5flash19enable_sm80_to_sm89INS1_16FlashAttnFwdSm80INS1_25CollectiveMainloopFwdSm80ILi8ELi1ELb1EN4cute5tupleIJNS5_1CILi128EEENS7_ILi112EEES8_EEELi128ENS_10bfloat16_tEfNS_4arch4Sm80ELb0ELb0ELb1ELb1ELb0ELb0ELb1ELb1EEENS1_21CollectiveEpilogueFwdINS6_IJS8_S8_S9_EEENS6_IJNS7_ILi1EEESH_SH_EEESB_SD_Li256ELb1ELb1ELb1ELb0EEENS1_36VarlenDynamicPersistentTileSchedulerILi128ELi112ELi256ELi256ELb1ELb1ELb0ELb0ELb1ELb1EEEEEEEEEvNT_6ParamsE:
[----:B------:R-:W-:Y:S01]  /*0000*/  LDC R1, c[0x0][0x37c] ;  /* 0x0000df00ff017b82 */ /* 0x000fe20000000800 */
[----:B------:R-:W-:Y:S05]  /*0010*/  EXIT ;  /* 0x000000000000794d */ /* 0x000fea0003800000 */
.L_x_4:
        /* <DEDUP_REMOVED lines=14> */
.L_x_16:


//--------------------- .text._ZN7cutlass13device_kernelIN5flash19enable_sm80_to_sm89INS1_16FlashAttnFwdSm80INS1_25CollectiveMainloopFwdSm80ILi8ELi1ELb1EN4cute5tupleIJNS5_1CILi128EEENS7_ILi112EEES8_EEELi128ENS_10bfloat16_tEfNS_4arch4Sm80ELb0ELb0ELb1ELb1ELb0ELb1ELb1ELb1EEENS1_21CollectiveEpilogueFwdINS6_IJS8_S8_S9_EEENS6_IJNS7_ILi1EEESH_SH_EEESB_SD_Li256ELb1ELb1ELb1ELb0EEENS1_36VarlenDynamicPersistentTileSchedulerILi128ELi112ELi256ELi256ELb1ELb1ELb0ELb0ELb1ELb1EEEEEEEEEvNT_6ParamsE --------------------------
	.section	.text._ZN7cutlass13device_kernelIN5flash19enable_sm80_to_sm89INS1_16FlashAttnFwdSm80INS1_25CollectiveMainloopFwdSm80ILi8ELi1ELb1EN4cute5tupleIJNS5_1CILi128EEENS7_ILi112EEES8_EEELi128ENS_10bfloat16_tEfNS_4arch4Sm80ELb0ELb0ELb1ELb1ELb0ELb1ELb1ELb1EEENS1_21CollectiveEpilogueFwdINS6_IJS8_S8_S9_EEENS6_IJNS7_ILi1EEESH_SH_EEESB_SD_Li256ELb1ELb1ELb1ELb0EEENS1_36VarlenDynamicPersistentTileSchedulerILi128ELi112ELi256ELi256ELb1ELb1ELb0ELb0ELb1ELb1EEEEEEEEEvNT_6ParamsE,"ax",@progbits
	.align	128
.text._ZN7cutlass13device_kernelIN5flash19enable_sm80_to_sm89INS1_16FlashAttnFwdSm80INS1_25CollectiveMainloopFwdSm80ILi8ELi1ELb1EN4cute5tupleIJNS5_1CILi128EEENS7_ILi112EEES8_EEELi128ENS_10bfloat16_tEfNS_4arch4Sm80ELb0ELb0ELb1ELb1ELb0ELb1ELb1ELb1EEENS1_21CollectiveEpilogueFwdINS6_IJS8_S8_S9_EEENS6_IJNS7_ILi1EEESH_SH_EEESB_SD_Li256ELb1ELb1ELb1ELb0EEENS1_36VarlenDynamicPersistentTileSchedulerILi128ELi112ELi256ELi256ELb1ELb1ELb0ELb0ELb1ELb1EEEEEEEEEvNT_6ParamsE:
        .type           _ZN7cutlass13device_kernelIN5flash19enable_sm80_to_sm89INS1_16FlashAttnFwdSm80INS1_25CollectiveMainloopFwdSm80ILi8ELi1ELb1EN4cute5tupleIJNS5_1CILi128EEENS7_ILi112EEES8_EEELi128ENS_10bfloat16_tEfNS_4arch4Sm80ELb0ELb0ELb1ELb1ELb0ELb1ELb1ELb1EEENS1_21CollectiveEpilogueFwdINS6_IJS8_S8_S9_EEENS6_IJNS7_ILi1EEESH_SH_EEESB_SD_Li256ELb1ELb1ELb1ELb0EEENS1_36VarlenDynamicPersistentTileSchedulerILi128ELi112ELi256ELi256ELb1ELb1ELb0ELb0ELb1ELb1EEEEEEEEEvNT_6ParamsE,@function
        .size           _ZN7cutlass13device_kernelIN5flash19enable_sm80_to_sm89INS1_16FlashAttnFwdSm80INS1_25CollectiveMainloopFwdSm80ILi8ELi1ELb1EN4cute5tupleIJNS5_1CILi128EEENS7_ILi112EEES8_EEELi128ENS_10bfloat16_tEfNS_4arch4Sm80ELb0ELb0ELb1ELb1ELb0ELb1ELb1ELb1EEENS1_21CollectiveEpilogueFwdINS6_IJS8_S8_S9_EEENS6_IJNS7_ILi1EEESH_SH_EEESB_SD_Li256ELb1ELb1ELb1ELb0EEENS1_36VarlenDynamicPersistentTileSchedulerILi128ELi112ELi256ELi256ELb1ELb1ELb0ELb0ELb1ELb1EEEEEEEEEvNT_6ParamsE,(.L_x_17 - _ZN7cutlass13device_kernelIN5flash19enable_sm80_to_sm89INS1_16FlashAttnFwdSm80INS1_25CollectiveMainloopFwdSm80ILi8ELi1ELb1EN4cute5tupleIJNS5_1CILi128EEENS7_ILi112EEES8_EEELi128ENS_10bfloat16_tEfNS_4arch4Sm80ELb0ELb0ELb1ELb1ELb0ELb1ELb1ELb1EEENS1_21CollectiveEpilogueFwdINS6_IJS8_S8_S9_EEENS6_IJNS7_ILi1EEESH_SH_EEESB_SD_Li256ELb1ELb1ELb1ELb0EEENS1_36VarlenDynamicPersistentTileSchedulerILi128ELi112ELi256ELi256ELb1ELb1ELb0ELb0ELb1ELb1EEEEEEEEEvNT_6ParamsE)
        .other          _ZN7cutlass13device_kernelIN5flash19enable_sm80_to_sm89INS1_16FlashAttnFwdSm80INS1_25CollectiveMainloopFwdSm80ILi8ELi1ELb1EN4cute5tupleIJNS5_1CILi128EEENS7_ILi112EEES8_EEELi128ENS_10bfloat16_tEfNS_4arch4Sm80ELb0ELb0ELb1ELb1ELb0ELb1ELb1ELb1EEENS1_21CollectiveEpilogueFwdINS6_IJS8_S8_S9_EEENS6_IJNS7_ILi1EEESH_SH_EEESB_SD_Li256ELb1ELb1ELb1ELb0EEENS1_36VarlenDynamicPersistentTileSchedulerILi128ELi112ELi256ELi256ELb1ELb1ELb0ELb0ELb1ELb1EEEEEEEEEvNT_6ParamsE,@"STO_CUDA_ENTRY STV_DEFAULT"
_ZN7cutlass13device_kernelIN5flash19enable_sm80_to_sm89INS1_16FlashAttnFwdSm80INS1_25CollectiveMainloopFwdSm80ILi8ELi1ELb1EN4cute5tupleIJNS5_1CILi128EEENS7_ILi112EEES8_EEELi128ENS_10bfloat16_tEfNS_4arch4Sm80ELb0ELb0ELb1ELb1ELb0ELb1ELb1ELb1EEENS1_21CollectiveEpilogueFwdINS6_IJS8_S8_S9_EEENS6_IJNS7_ILi1EEESH_SH_EEESB_SD_Li256ELb1ELb1ELb1ELb0EEENS1_36VarlenDynamicPersistentTileSchedulerILi128ELi112ELi256ELi256ELb1ELb1ELb0ELb0ELb1ELb1EEEEEEEEEvNT_6ParamsE:
[----:B------:R-:W-:Y:S01]  /*0000*/  LDC R1, c[0x0][0x37c] ;  /* 0x0000df00ff017b82 */ /* 0x000fe20000000800 */
[----:B------:R-:W-:Y:S05]  /*0010*/  EXIT ;  /* 0x000000000000794d */ /* 0x000fea0003800000 */
.L_x_5:
        /* <DEDUP_REMOVED lines=14> */
.L_x_17:


//--------------------- .text._ZN7cutlass13device_kernelIN5flash19enable_sm80_to_sm89INS1_16FlashAttnFwdSm80INS1_25CollectiveMainloopFwdSm80ILi4ELi1ELb0EN4cute5tupleIJNS5_1CILi128EEENS7_ILi48EEES8_EEELi128ENS_10bfloat16_tEfNS_4arch4Sm80ELb0ELb1ELb1ELb0ELb0ELb0ELb1ELb1EEENS1_21CollectiveEpilogueFwdINS6_IJS8_S8_S9_EEENS6_IJNS7_ILi1EEESH_SH_EEESB_SD_Li128ELb0ELb1ELb1ELb0EEENS1_19SingleTileSchedulerILb0ELb1ELb1ELi128EEEEEEEEEvNT_6ParamsE --------------------------
	.section	.text._ZN7cutlass13device_kernelIN5flash19enable_sm80_to_sm89INS1_16FlashAttnFwdSm80INS1_25CollectiveMainloopFwdSm80ILi4ELi1ELb0EN4cute5tupleIJNS5_1CILi128EEENS7_ILi48EEES8_EEELi128ENS_10bfloat16_tEfNS_4arch4Sm80ELb0ELb1ELb1ELb0ELb0ELb0ELb1ELb1EEENS1_21CollectiveEpilogueFwdINS6_IJS8_S8_S9_EEENS6_IJNS7_ILi1EEESH_SH_EEESB_SD_Li128ELb0ELb1ELb1ELb0EEENS1_19SingleTileSchedulerILb0ELb1ELb1ELi128EEEEEEEEEvNT_6ParamsE,"ax",@progbits
	.align	128
.text._ZN7cutlass13device_kernelIN5flash19enable_sm80_to_sm89INS1_16FlashAttnFwdSm80INS1_25CollectiveMainloopFwdSm80ILi4ELi1ELb0EN4cute5tupleIJNS5_1CILi128EEENS7_ILi48EEES8_EEELi128ENS_10bfloat16_tEfNS_4arch4Sm80ELb0ELb1ELb1ELb0ELb0ELb0ELb1ELb1EEENS1_21CollectiveEpilogueFwdINS6_IJS8_S8_S9_EEENS6_IJNS7_ILi1EEESH_SH_EEESB_SD_Li128ELb0ELb1ELb1ELb0EEENS1_19SingleTileSchedulerILb0ELb1ELb1ELi128EEEEEEEEEvNT_6ParamsE:
        .type           _ZN7cutlass13device_kernelIN5flash19enable_sm80_to_sm89INS1_16FlashAttnFwdSm80INS1_25CollectiveMainloopFwdSm80ILi4ELi1ELb0EN4cute5tupleIJNS5_1CILi128EEENS7_ILi48EEES8_EEELi128ENS_10bfloat16_tEfNS_4arch4Sm80ELb0ELb1ELb1ELb0ELb0ELb0ELb1ELb1EEENS1_21CollectiveEpilogueFwdINS6_IJS8_S8_S9_EEENS6_IJNS7_ILi1EEESH_SH_EEESB_SD_Li128ELb0ELb1ELb1ELb0EEENS1_19SingleTileSchedulerILb0ELb1ELb1ELi128EEEEEEEEEvNT_6ParamsE,@function
        .size           _ZN7cutlass13device_kernelIN5flash19enable_sm80_to_sm89INS1_16FlashAttnFwdSm80INS1_25CollectiveMainloopFwdSm80ILi4ELi1ELb0EN4cute5tupleIJNS5_1CILi128EEENS7_ILi48EEES8_EEELi128ENS_10bfloat16_tEfNS_4arch4Sm80ELb0ELb1ELb1ELb0ELb0ELb0ELb1ELb1EEENS1_21CollectiveEpilogueFwdINS6_IJS8_S8_S9_EEENS6_IJNS7_ILi1EEESH_SH_EEESB_SD_Li128ELb0ELb1ELb1ELb0EEENS1_19SingleTileSchedulerILb0ELb1ELb1ELi128EEEEEEEEEvNT_6ParamsE,(.L_x_18 - _ZN7cutlass13device_kernelIN5flash19enable_sm80_to_sm89INS1_16FlashAttnFwdSm80INS1_25CollectiveMainloopFwdSm80ILi4ELi1ELb0EN4cute5tupleIJNS5_1CILi128EEENS7_ILi48EEES8_EEELi128ENS_10bfloat16_tEfNS_4arch4Sm80ELb0ELb1ELb1ELb0ELb0ELb0ELb1ELb1EEENS1_21CollectiveEpilogueFwdINS6_IJS8_S8_S9_EEENS6_IJNS7_ILi1EEESH_SH_EEESB_SD_Li128ELb0ELb1ELb1ELb0EEENS1_19SingleTileSchedulerILb0ELb1ELb1ELi128EEEEEEEEEvNT_6ParamsE)
        .other          _ZN7cutlass13device_kernelIN5flash19enable_sm80_to_sm89INS1_16FlashAttnFwdSm80INS1_25CollectiveMainloopFwdSm80ILi4ELi1ELb0EN4cute5tupleIJNS5_1CILi128EEENS7_ILi48EEES8_EEELi128ENS_10bfloat16_tEfNS_4arch4Sm80ELb0ELb1ELb1ELb0ELb0ELb0ELb1ELb1EEENS1_21CollectiveEpilogueFwdINS6_IJS8_S8_S9_EEENS6_IJNS7_ILi1EEESH_SH_EEESB_SD_Li128ELb0ELb1ELb1ELb0EEENS1_19SingleTileSchedulerILb0ELb1ELb1ELi128EEEEEEEEEvNT_6ParamsE,@"STO_CUDA_ENTRY STV_DEFAULT"
_ZN7cutlass13device_kernelIN5flash19enable_sm80_to_sm89INS1_16FlashAttnFwdSm80INS1_25CollectiveMainloopFwdSm80ILi4ELi1ELb0EN4cute5tupleIJNS5_1CILi128EEENS7_ILi48EEES8_EEELi128ENS_10bfloat16_tEfNS_4arch4Sm80ELb0ELb1ELb1ELb0ELb0ELb0ELb1ELb1EEENS1_21CollectiveEpilogueFwdINS6_IJS8_S8_S9_EEENS6_IJNS7_ILi1EEESH_SH_EEESB_SD_Li128ELb0ELb1ELb1ELb0EEENS1_19SingleTileSchedulerILb0ELb1ELb1ELi128EEEEEEEEEvNT_6ParamsE:
[----:B------:R-:W-:Y:S01]  /*0000*/  LDC R1, c[0x0][0x37c] ;  /* 0x0000df00ff017b82 */ /* 0x000fe20000000800 */
[----:B------:R-:W-:Y:S05]  /*0010*/  EXIT ;  /* 0x000000000000794d */ /* 0x000fea0003800000 */
.L_x_6:
        /* <DEDUP_REMOVED lines=14> */
.L_x_18:


//--------------------- .text._ZN7cutlass13device_kernelIN5flash19enable_sm80_to_sm89INS1_16FlashAttnFwdSm80INS1_25CollectiveMainloopFwdSm80ILi8ELi1ELb1EN4cute5tupleIJNS5_1CILi128EEENS7_ILi96EEES8_EEELi128ENS_10bfloat16_tEfNS_4arch4Sm80ELb0ELb1ELb1ELb1ELb0ELb0ELb1ELb1EEENS1_21CollectiveEpilogueFwdINS6_IJS8_S8_S9_EEENS6_IJNS7_ILi1EEESH_SH_EEESB_SD_Li256ELb1ELb1ELb1ELb0EEENS1_36VarlenDynamicPersistentTileSchedulerILi128ELi96ELi256ELi256ELb1ELb1ELb0ELb1ELb0ELb1EEEEEEEEEvNT_6ParamsE --------------------------
	.section	.text._ZN7cutlass13device_kernelIN5flash19enable_sm80_to_sm89INS1_16FlashAttnFwdSm80INS1_25CollectiveMainloopFwdSm80ILi8ELi1ELb1EN4cute5tupleIJNS5_1CILi128EEENS7_ILi96EEES8_EEELi128ENS_10bfloat16_tEfNS_4arch4Sm80ELb0ELb1ELb1ELb1ELb0ELb0ELb1ELb1EEENS1_21CollectiveEpilogueFwdINS6_IJS8_S8_S9_EEENS6_IJNS7_ILi1EEESH_SH_EEESB_SD_Li256ELb1ELb1ELb1ELb0EEENS1_36VarlenDynamicPersistentTileSchedulerILi128ELi96ELi256ELi256ELb1ELb1ELb0ELb1ELb0ELb1EEEEEEEEEvNT_6ParamsE,"ax",@progbits
	.align	128
.text._ZN7cutlass13device_kernelIN5flash19enable_sm80_to_sm89INS1_16FlashAttnFwdSm80INS1_25CollectiveMainloopFwdSm80ILi8ELi1ELb1EN4cute5tupleIJNS5_1CILi128EEENS7_ILi96EEES8_EEELi128ENS_10bfloat16_tEfNS_4arch4Sm80ELb0ELb1ELb1ELb1ELb0ELb0ELb1ELb1EEENS1_21CollectiveEpilogueFwdINS6_IJS8_S8_S9_EEENS6_IJNS7_ILi1EEESH_SH_EEESB_SD_Li256ELb1ELb1ELb1ELb0EEENS1_36VarlenDynamicPersistentTileSchedulerILi128ELi96ELi256ELi256ELb1ELb1ELb0ELb1ELb0ELb1EEEEEEEEEvNT_6ParamsE:
        .type           _ZN7cutlass13device_kernelIN5flash19enable_sm80_to_sm89INS1_16FlashAttnFwdSm80INS1_25CollectiveMainloopFwdSm80ILi8ELi1ELb1EN4cute5tupleIJNS5_1CILi128EEENS7_ILi96EEES8_EEELi128ENS_10bfloat16_tEfNS_4arch4Sm80ELb0ELb1ELb1ELb1ELb0ELb0ELb1ELb1EEENS1_21CollectiveEpilogueFwdINS6_IJS8_S8_S9_EEENS6_IJNS7_ILi1EEESH_SH_EEESB_SD_Li256ELb1ELb1ELb1ELb0EEENS1_36VarlenDynamicPersistentTileSchedulerILi128ELi96ELi256ELi256ELb1ELb1ELb0ELb1ELb0ELb1EEEEEEEEEvNT_6ParamsE,@function
        .size           _ZN7cutlass13device_kernelIN5flash19enable_sm80_to_sm89INS1_16FlashAttnFwdSm80INS1_25CollectiveMainloopFwdSm80ILi8ELi1ELb1EN4cute5tupleIJNS5_1CILi128EEENS7_ILi96EEES8_EEELi128ENS_10bfloat16_tEfNS_4arch4Sm80ELb0ELb1ELb1ELb1ELb0ELb0ELb1ELb1EEENS1_21CollectiveEpilogueFwdINS6_IJS8_S8_S9_EEENS6_IJNS7_ILi1EEESH_SH_EEESB_SD_Li256ELb1ELb1ELb1ELb0EEENS1_36VarlenDynamicPersistentTileSchedulerILi128ELi96ELi256ELi256ELb1ELb1ELb0ELb1ELb0ELb1EEEEEEEEEvNT_6ParamsE,(.L_x_19 - _ZN7cutlass13device_kernelIN5flash19enable_sm80_to_sm89INS1_16FlashAttnFwdSm80INS1_25CollectiveMainloopFwdSm80ILi8ELi1ELb1EN4cute5tupleIJNS5_1CILi128EEENS7_ILi96EEES8_EEELi128ENS_10bfloat16_tEfNS_4arch4Sm80ELb0ELb1ELb1ELb1ELb0ELb0ELb1ELb1EEENS1_21CollectiveEpilogueFwdINS6_IJS8_S8_S9_EEENS6_IJNS7_ILi1EEESH_SH_EEESB_SD_Li256ELb1ELb1ELb1ELb0EEENS1_36VarlenDynamicPersistentTileSchedulerILi128ELi96ELi256ELi256ELb1ELb1ELb0ELb1ELb0ELb1EEEEEEEEEvNT_6ParamsE)
        .other          _ZN7cutlass13device_kernelIN5flash19enable_sm80_to_sm89INS1_16FlashAttnFwdSm80INS1_25CollectiveMainloopFwdSm80ILi8ELi1ELb1EN4cute5tupleIJNS5_1CILi128EEENS7_ILi96EEES8_EEELi128ENS_10bfloat16_tEfNS_4arch4Sm80ELb0ELb1ELb1ELb1ELb0ELb0ELb1ELb1EEENS1_21CollectiveEpilogueFwdINS6_IJS8_S8_S9_EEENS6_IJNS7_ILi1EEESH_SH_EEESB_SD_Li256ELb1ELb1ELb1ELb0EEENS1_36VarlenDynamicPersistentTileSchedulerILi128ELi96ELi256ELi256ELb1ELb1ELb0ELb1ELb0ELb1EEEEEEEEEvNT_6ParamsE,@"STO_CUDA_ENTRY STV_DEFAULT"
_ZN7cutlass13device_kernelIN5flash19enable_sm80_to_sm89INS1_16FlashAttnFwdSm80INS1_25CollectiveMainloopFwdSm80ILi8ELi1ELb1EN4cute5tupleIJNS5_1CILi128EEENS7_ILi96EEES8_EEELi128ENS_10bfloat16_tEfNS_4arch4Sm80ELb0ELb1ELb1ELb1ELb0ELb0ELb1ELb1EEENS1_21CollectiveEpilogueFwdINS6_IJS8_S8_S9_EEENS6_IJNS7_ILi1EEESH_SH_EEESB_SD_Li256ELb1ELb1ELb1ELb0EEENS1_36VarlenDynamicPersistentTileSchedulerILi128ELi96ELi256ELi256ELb1ELb1ELb0ELb1ELb0ELb1EEEEEEEEEvNT_6ParamsE:
[----:B------:R-:W-:Y:S01]  /*0000*/  LDC R1, c[0x0][0x37c] ;  /* 0x0000df00ff017b82 */ /* 0x000fe20000000800 */
[----:B------:R-:W-:Y:S05]  /*0010*/  EXIT ;  /* 0x000000000000794d */ /* 0x000fea0003800000 */
.L_x_7:
        /* <DEDUP_REMOVED lines=14> */
.L_x_19:


//--------------------- .text._ZN7cutlass13device_kernelIN5flash19enable_sm80_to_sm89INS1_16FlashAttnFwdSm80INS1_25CollectiveMainloopFwdSm80ILi8ELi1ELb1EN4cute5tupleIJNS5_1CILi128EEENS7_ILi96EEES8_EEELi128ENS_10bfloat16_tEfNS_4arch4Sm80ELb0ELb1ELb1ELb1ELb0ELb1ELb1ELb1EEENS1_21CollectiveEpilogueFwdINS6_IJS8_S8_S9_EEENS6_IJNS7_ILi1EEESH_SH_EEESB_SD_Li256ELb1ELb1ELb1ELb0EEENS1_36VarlenDynamicPersistentTileSchedulerILi128ELi96ELi256ELi256ELb1ELb1ELb0ELb1ELb0ELb1EEEEEEEEEvNT_6ParamsE --------------------------
	.section	.text._ZN7cutlass13device_kernelIN5flash19enable_sm80_to_sm89INS1_16FlashAttnFwdSm80INS1_25CollectiveMainloopFwdSm80ILi8ELi1ELb1EN4cute5tupleIJNS5_1CILi128EEENS7_ILi96EEES8_EEELi128ENS_10bfloat16_tEfNS_4arch4Sm80ELb0ELb1ELb1ELb1ELb0ELb1ELb1ELb1EEENS1_21CollectiveEpilogueFwdINS6_IJS8_S8_S9_EEENS6_IJNS7_ILi1EEESH_SH_EEESB_SD_Li256ELb1ELb1ELb1ELb0EEENS1_36VarlenDynamicPersistentTileSchedulerILi128ELi96ELi256ELi256ELb1ELb1ELb0ELb1ELb0ELb1EEEEEEEEEvNT_6ParamsE,"ax",@progbits
	.align	128
.text._ZN7cutlass13device_kernelIN5flash19enable_sm80_to_sm89INS1_16FlashAttnFwdSm80INS1_25CollectiveMainloopFwdSm80ILi8ELi1ELb1EN4cute5tupleIJNS5_1CILi128EEENS7_ILi96EEES8_EEELi128ENS_10bfloat16_tEfNS_4arch4Sm80ELb0ELb1ELb1ELb1ELb0ELb1ELb1ELb1EEENS1_21CollectiveEpilogueFwdINS6_IJS8_S8_S9_EEENS6_IJNS7_ILi1EEESH_SH_EEESB_SD_Li256ELb1ELb1ELb1ELb0EEENS1_36VarlenDynamicPersistentTileSchedulerILi128ELi96ELi256ELi256ELb1ELb1ELb0ELb1ELb0ELb1EEEEEEEEEvNT_6ParamsE:
        .type           _ZN7cutlass13device_kernelIN5flash19enable_sm80_to_sm89INS1_16FlashAttnFwdSm80INS1_25CollectiveMainloopFwdSm80ILi8ELi1ELb1EN4cute5tupleIJNS5_1CILi128EEENS7_ILi96EEES8_EEELi128ENS_10bfloat16_tEfNS_4arch4Sm80ELb0ELb1ELb1ELb1ELb0ELb1ELb1ELb1EEENS1_21CollectiveEpilogueFwdINS6_IJS8_S8_S9_EEENS6_IJNS7_ILi1EEESH_SH_EEESB_SD_Li256ELb1ELb1ELb1ELb0EEENS1_36VarlenDynamicPersistentTileSchedulerILi128ELi96ELi256ELi256ELb1ELb1ELb0ELb1ELb0ELb1EEEEEEEEEvNT_6ParamsE,@function
        .size           _ZN7cutlass13device_kernelIN5flash19enable_sm80_to_sm89INS1_16FlashAttnFwdSm80INS1_25CollectiveMainloopFwdSm80ILi8ELi1ELb1EN4cute5tupleIJNS5_1CILi128EEENS7_ILi96EEES8_EEELi128ENS_10bfloat16_tEfNS_4arch4Sm80ELb0ELb1ELb1ELb1ELb0ELb1ELb1ELb1EEENS1_21CollectiveEpilogueFwdINS6_IJS8_S8_S9_EEENS6_IJNS7_ILi1EEESH_SH_EEESB_SD_Li256ELb1ELb1ELb1ELb0EEENS1_36VarlenDynamicPersistentTileSchedulerILi128ELi96ELi256ELi256ELb1ELb1ELb0ELb1ELb0ELb1EEEEEEEEEvNT_6ParamsE,(.L_x_20 - _ZN7cutlass13device_kernelIN5flash19enable_sm80_to_sm89INS1_16FlashAttnFwdSm80INS1_25CollectiveMainloopFwdSm80ILi8ELi1ELb1EN4cute5tupleIJNS5_1CILi128EEENS7_ILi96EEES8_EEELi128ENS_10bfloat16_tEfNS_4arch4Sm80ELb0ELb1ELb1ELb1ELb0ELb1ELb1ELb1EEENS1_21CollectiveEpilogueFwdINS6_IJS8_S8_S9_EEENS6_IJNS7_ILi1EEESH_SH_EEESB_SD_Li256ELb1ELb1ELb1ELb0EEENS1_36VarlenDynamicPersistentTileSchedulerILi128ELi96ELi256ELi256ELb1ELb1ELb0ELb1ELb0ELb1EEEEEEEEEvNT_6ParamsE)
        .other          _ZN7cutlass13device_kernelIN5flash19enable_sm80_to_sm89INS1_16FlashAttnFwdSm80INS1_25CollectiveMainloopFwdSm80ILi8ELi1ELb1EN4cute5tupleIJNS5_1CILi128EEENS7_ILi96EEES8_EEELi128ENS_10bfloat16_tEfNS_4arch4Sm80ELb0ELb1ELb1ELb1ELb0ELb1ELb1ELb1EEENS1_21CollectiveEpilogueFwdINS6_IJS8_S8_S9_EEENS6_IJNS7_ILi1EEESH_SH_EEESB_SD_Li256ELb1ELb1ELb1ELb0EEENS1_36VarlenDynamicPersistentTileSchedulerILi128ELi96ELi256ELi256ELb1ELb1ELb0ELb1ELb0ELb1EEEEEEEEEvNT_6ParamsE,@"STO_CUDA_ENTRY STV_DEFAULT"
_ZN7cutlass13device_kernelIN5flash19enable_sm80_to_sm89INS1_16FlashAttnFwdSm80INS1_25CollectiveMainloopFwdSm80ILi8ELi1ELb1EN4cute5tupleIJNS5_1CILi128EEENS7_ILi96EEES8_EEELi128ENS_10bfloat16_tEfNS_4arch4Sm80ELb0ELb1ELb1ELb1ELb0ELb1ELb1ELb1EEENS1_21CollectiveEpilogueFwdINS6_IJS8_S8_S9_EEENS6_IJNS7_ILi1EEESH_SH_EEESB_SD_Li256ELb1ELb1ELb1ELb0EEENS1_36VarlenDynamicPersistentTileSchedulerILi128ELi96ELi256ELi256ELb1ELb1ELb0ELb1ELb0ELb1EEEEEEEEEvNT_6ParamsE:
[----:B------:R-:W-:Y:S01]  /*0000*/  LDC R1, c[0x0][0x37c] ;  /* 0x0000df00ff017b82 */ /* 0x000fe20000000800 */
[----:B------:R-:W-:Y:S05]  /*0010*/  EXIT ;  /* 0x000000000000794d */ /* 0x000fea0003800000 */
.L_x_8:
        /* <DEDUP_REMOVED lines=14> */
.L_x_20:


//--------------------- .text._ZN7cutlass13device_kernelIN5flash19enable_sm80_to_sm89INS1_16FlashAttnFwdSm80INS1_25CollectiveMainloopFwdSm80ILi4ELi1ELb0EN4cute5tupleIJNS5_1CILi128EEENS7_ILi64EEES8_EEELi128ENS_10bfloat16_tEfNS_4arch4Sm80ELb1ELb0ELb1ELb0ELb0ELb0ELb1ELb1EEENS1_21CollectiveEpilogueFwdINS6_IJS8_S8_S9_EEENS6_IJNS7_ILi1EEESH_SH_EEESB_SD_Li128ELb0ELb1ELb1ELb0EEENS1_30DynamicPersistentTileSchedulerILi128ELi128ELb1ELb1ELb0EEEEEEEEEvNT_6ParamsE --------------------------
	.section	.text._ZN7cutlass13device_kernelIN5flash19enable_sm80_to_sm89INS1_16FlashAttnFwdSm80INS1_25CollectiveMainloopFwdSm80ILi4ELi1ELb0EN4cute5tupleIJNS5_1CILi128EEENS7_ILi64EEES8_EEELi128ENS_10bfloat16_tEfNS_4arch4Sm80ELb1ELb0ELb1ELb0ELb0ELb0ELb1ELb1EEENS1_21CollectiveEpilogueFwdINS6_IJS8_S8_S9_EEENS6_IJNS7_ILi1EEESH_SH_EEESB_SD_Li128ELb0ELb1ELb1ELb0EEENS1_30DynamicPersistentTileSchedulerILi128ELi128ELb1ELb1ELb0EEEEEEEEEvNT_6ParamsE,"ax",@progbits
	.align	128
.text._ZN7cutlass13device_kernelIN5flash19enable_sm80_to_sm89INS1_16FlashAttnFwdSm80INS1_25CollectiveMainloopFwdSm80ILi4ELi1ELb0EN4cute5tupleIJNS5_1CILi128EEENS7_ILi64EEES8_EEELi128ENS_10bfloat16_tEfNS_4arch4Sm80ELb1ELb0ELb1ELb0ELb0ELb0ELb1ELb1EEENS1_21CollectiveEpilogueFwdINS6_IJS8_S8_S9_EEENS6_IJNS7_ILi1EEESH_SH_EEESB_SD_Li128ELb0ELb1ELb1ELb0EEENS1_30DynamicPersistentTileSchedulerILi128ELi128ELb1ELb1ELb0EEEEEEEEEvNT_6ParamsE:
        .type           _ZN7cutlass13device_kernelIN5flash19enable_sm80_to_sm89INS1_16FlashAttnFwdSm80INS1_25CollectiveMainloopFwdSm80ILi4ELi1ELb0EN4cute5tupleIJNS5_1CILi128EEENS7_ILi64EEES8_EEELi128ENS_10bfloat16_tEfNS_4arch4Sm80ELb1ELb0ELb1ELb0ELb0ELb0ELb1ELb1EEENS1_21CollectiveEpilogueFwdINS6_IJS8_S8_S9_EEENS6_IJNS7_ILi1EEESH_SH_EEESB_SD_Li128ELb0ELb1ELb1ELb0EEENS1_30DynamicPersistentTileSchedulerILi128ELi128ELb1ELb1ELb0EEEEEEEEEvNT_6ParamsE,@function
        .size           _ZN7cutlass13device_kernelIN5flash19enable_sm80_to_sm89INS1_16FlashAttnFwdSm80INS1_25CollectiveMainloopFwdSm80ILi4ELi1ELb0EN4cute5tupleIJNS5_1CILi128EEENS7_ILi64EEES8_EEELi128ENS_10bfloat16_tEfNS_4arch4Sm80ELb1ELb0ELb1ELb0ELb0ELb0ELb1ELb1EEENS1_21CollectiveEpilogueFwdINS6_IJS8_S8_S9_EEENS6_IJNS7_ILi1EEESH_SH_EEESB_SD_Li128ELb0ELb1ELb1ELb0EEENS1_30DynamicPersistentTileSchedulerILi128ELi128ELb1ELb1ELb0EEEEEEEEEvNT_6ParamsE,(.L_x_21 - _ZN7cutlass13device_kernelIN5flash19enable_sm80_to_sm89INS1_16FlashAttnFwdSm80INS1_25CollectiveMainloopFwdSm80ILi4ELi1ELb0EN4cute5tupleIJNS5_1CILi128EEENS7_ILi64EEES8_EEELi128ENS_10bfloat16_tEfNS_4arch4Sm80ELb1ELb0ELb1ELb0ELb0ELb0ELb1ELb1EEENS1_21CollectiveEpilogueFwdINS6_IJS8_S8_S9_EEENS6_IJNS7_ILi1EEESH_SH_EEESB_SD_Li128ELb0ELb1ELb1ELb0EEENS1_30DynamicPersistentTileSchedulerILi128ELi128ELb1ELb1ELb0EEEEEEEEEvNT_6ParamsE)
        .other          _ZN7cutlass13device_kernelIN5flash19enable_sm80_to_sm89INS1_16FlashAttnFwdSm80INS1_25CollectiveMainloopFwdSm80ILi4ELi1ELb0EN4cute5tupleIJNS5_1CILi128EEENS7_ILi64EEES8_EEELi128ENS_10bfloat16_tEfNS_4arch4Sm80ELb1ELb0ELb1ELb0ELb0ELb0ELb1ELb1EEENS1_21CollectiveEpilogueFwdINS6_IJS8_S8_S9_EEENS6_IJNS7_ILi1EEESH_SH_EEESB_SD_Li128ELb0ELb1ELb1ELb0EEENS1_30DynamicPersistentTileSchedulerILi128ELi128ELb1ELb1ELb0EEEEEEEEEvNT_6ParamsE,@"STO_CUDA_ENTRY STV_DEFAULT"
_ZN7cutlass13device_kernelIN5flash19enable_sm80_to_sm89INS1_16FlashAttnFwdSm80INS1_25CollectiveMainloopFwdSm80ILi4ELi1ELb0EN4cute5tupleIJNS5_1CILi128EEENS7_ILi64EEES8_EEELi128ENS_10bfloat16_tEfNS_4arch4Sm80ELb1ELb0ELb1ELb0ELb0ELb0ELb1ELb1EEENS1_21CollectiveEpilogueFwdINS6_IJS8_S8_S9_EEENS6_IJNS7_ILi1EEESH_SH_EEESB_SD_Li128ELb0ELb1ELb1ELb0EEENS1_30DynamicPersistentTileSchedulerILi128ELi128ELb1ELb1ELb0EEEEEEEEEvNT_6ParamsE:
[----:B------:R-:W-:Y:S01]  /*0000*/  LDC R1, c[0x0][0x37c] ;  /* 0x0000df00ff017b82 */ /* 0x000fe20000000800 */
[----:B------:R-:W-:Y:S05]  /*0010*/  EXIT ;  /* 0x000000000000794d */ /* 0x000fea0003800000 */
.L_x_9:
        /* <DEDUP_REMOVED lines=14> */
.L_x_21:


//--------------------- .text._ZN7cutlass13device_kernelIN5flash19enable_sm80_to_sm89INS1_16FlashAttnFwdSm80INS1_25CollectiveMainloopFwdSm80ILi8ELi1ELb1EN4cute5tupleIJNS5_1CILi128EEENS7_ILi112EEES8_EEELi128ENS_10bfloat16_tEfNS_4arch4Sm80ELb1ELb0ELb1ELb1ELb0ELb0ELb1ELb1EEENS1_21CollectiveEpilogueFwdINS6_IJS8_S8_S9_EEENS6_IJNS7_ILi1EEESH_SH_EEESB_SD_Li256ELb1ELb1ELb1ELb0EEENS1_36VarlenDynamicPersistentTileSchedulerILi128ELi112ELi256ELi256ELb1ELb1ELb0ELb1ELb1ELb1EEEEEEEEEvNT_6ParamsE --------------------------
	.section	.text._ZN7cutlass13device_kernelIN5flash19enable_sm80_to_sm89INS1_16FlashAttnFwdSm80INS1_25CollectiveMainloopFwdSm80ILi8ELi1ELb1EN4cute5tupleIJNS5_1CILi128EEENS7_ILi112EEES8_EEELi128ENS_10bfloat16_tEfNS_4arch4Sm80ELb1ELb0ELb1ELb1ELb0ELb0ELb1ELb1EEENS1_21CollectiveEpilogueFwdINS6_IJS8_S8_S9_EEENS6_IJNS7_ILi1EEESH_SH_EEESB_SD_Li256ELb1ELb1ELb1ELb0EEENS1_36VarlenDynamicPersistentTileSchedulerILi128ELi112ELi256ELi256ELb1ELb1ELb0ELb1ELb1ELb1EEEEEEEEEvNT_6ParamsE,"ax",@progbits
	.align	128
.text._ZN7cutlass13device_kernelIN5flash19enable_sm80_to_sm89INS1_16FlashAttnFwdSm80INS1_25CollectiveMainloopFwdSm80ILi8ELi1ELb1EN4cute5tupleIJNS5_1CILi128EEENS7_ILi112EEES8_EEELi128ENS_10bfloat16_tEfNS_4arch4Sm80ELb1ELb0ELb1ELb1ELb0ELb0ELb1ELb1EEENS1_21CollectiveEpilogueFwdINS6_IJS8_S8_S9_EEENS6_IJNS7_ILi1EEESH_SH_EEESB_SD_Li256ELb1ELb1ELb1ELb0EEENS1_36VarlenDynamicPersistentTileSchedulerILi128ELi112ELi256ELi256ELb1ELb1ELb0ELb1ELb1ELb1EEEEEEEEEvNT_6ParamsE:
        .type           _ZN7cutlass13device_kernelIN5flash19enable_sm80_to_sm89INS1_16FlashAttnFwdSm80INS1_25CollectiveMainloopFwdSm80ILi8ELi1ELb1EN4cute5tupleIJNS5_1CILi128EEENS7_ILi112EEES8_EEELi128ENS_10bfloat16_tEfNS_4arch4Sm80ELb1ELb0ELb1ELb1ELb0ELb0ELb1ELb1EEENS1_21CollectiveEpilogueFwdINS6_IJS8_S8_S9_EEENS6_IJNS7_ILi1EEESH_SH_EEESB_SD_Li256ELb1ELb1ELb1ELb0EEENS1_36VarlenDynamicPersistentTileSchedulerILi128ELi112ELi256ELi256ELb1ELb1ELb0ELb1ELb1ELb1EEEEEEEEEvNT_6ParamsE,@function
        .size           _ZN7cutlass13device_kernelIN5flash19enable_sm80_to_sm89INS1_16FlashAttnFwdSm80INS1_25CollectiveMainloopFwdSm80ILi8ELi1ELb1EN4cute5tupleIJNS5_1CILi128EEENS7_ILi112EEES8_EEELi128ENS_10bfloat16_tEfNS_4arch4Sm80ELb1ELb0ELb1ELb1ELb0ELb0ELb1ELb1EEENS1_21CollectiveEpilogueFwdINS6_IJS8_S8_S9_EEENS6_IJNS7_ILi1EEESH_SH_EEESB_SD_Li256ELb1ELb1ELb1ELb0EEENS1_36VarlenDynamicPersistentTileSchedulerILi128ELi112ELi256ELi256ELb1ELb1ELb0ELb1ELb1ELb1EEEEEEEEEvNT_6ParamsE,(.L_x_22 - _ZN7cutlass13device_kernelIN5flash19enable_sm80_to_sm89INS1_16FlashAttnFwdSm80INS1_25CollectiveMainloopFwdSm80ILi8ELi1ELb1EN4cute5tupleIJNS5_1CILi128EEENS7_ILi112EEES8_EEELi128ENS_10bfloat16_tEfNS_4arch4Sm80ELb1ELb0ELb1ELb1ELb0ELb0ELb1ELb1EEENS1_21CollectiveEpilogueFwdINS6_IJS8_S8_S9_EEENS6_IJNS7_ILi1EEESH_SH_EEESB_SD_Li256ELb1ELb1ELb1ELb0EEENS1_36VarlenDynamicPersistentTileSchedulerILi128ELi112ELi256ELi256ELb1ELb1ELb0ELb1ELb1ELb1EEEEEEEEEvNT_6ParamsE)
        .other          _ZN7cutlass13device_kernelIN5flash19enable_sm80_to_sm89INS1_16FlashAttnFwdSm80INS1_25CollectiveMainloopFwdSm80ILi8ELi1ELb1EN4cute5tupleIJNS5_1CILi128EEENS7_ILi112EEES8_EEELi128ENS_10bfloat16_tEfNS_4arch4Sm80ELb1ELb0ELb1ELb1ELb0ELb0ELb1ELb1EEENS1_21CollectiveEpilogueFwdINS6_IJS8_S8_S9_EEENS6_IJNS7_ILi1EEESH_SH_EEESB_SD_Li256ELb1ELb1ELb1ELb0EEENS1_36VarlenDynamicPersistentTileSchedulerILi128ELi112ELi256ELi256ELb1ELb1ELb0ELb1ELb1ELb1EEEEEEEEEvNT_6ParamsE,@"STO_CUDA_ENTRY STV_DEFAULT"
_ZN7cutlass13device_kernelIN5flash19enable_sm80_to_sm89INS1_16FlashAttnFwdSm80INS1_25CollectiveMainloopFwdSm80ILi8ELi1ELb1EN4cute5tupleIJNS5_1CILi128EEENS7_ILi112EEES8_EEELi128ENS_10bfloat16_tEfNS_4arch4Sm80ELb1ELb0ELb1ELb1ELb0ELb0ELb1ELb1EEENS1_21CollectiveEpilogueFwdINS6_IJS8_S8_S9_EEENS6_IJNS7_ILi1EEESH_SH_EEESB_SD_Li256ELb1ELb1ELb1ELb0EEENS1_36VarlenDynamicPersistentTileSchedulerILi128ELi112ELi256ELi256ELb1ELb1ELb0ELb1ELb1ELb1EEEEEEEEEvNT_6ParamsE:
[----:B------:R-:W-:Y:S01]  /*0000*/  LDC R1, c[0x0][0x37c] ;  /* 0x0000df00ff017b82 */ /* 0x000fe20000000800 */
[----:B------:R-:W-:Y:S05]  /*0010*/  EXIT ;  /* 0x000000000000794d */ /* 0x000fea0003800000 */
.L_x_10:
        /* <DEDUP_REMOVED lines=14> */
.L_x_22:


//--------------------- .text._ZN7cutlass13device_kernelIN5flash19enable_sm80_to_sm89INS1_16FlashAttnFwdSm80INS1_25CollectiveMainloopFwdSm80ILi8ELi1ELb1EN4cute5tupleIJNS5_1CILi128EEENS7_ILi112EEES8_EEELi128ENS_10bfloat16_tEfNS_4arch4Sm80ELb1ELb0ELb1ELb1ELb0ELb1ELb1ELb1EEENS1_21CollectiveEpilogueFwdINS6_IJS8_S8_S9_EEENS6_IJNS7_ILi1EEESH_SH_EEESB_SD_Li256ELb1ELb1ELb1ELb0EEENS1_36VarlenDynamicPersistentTileSchedulerILi128ELi112ELi256ELi256ELb1ELb1ELb0ELb1ELb1ELb1EEEEEEEEEvNT_6ParamsE --------------------------
	.section	.text._ZN7cutlass13device_kernelIN5flash19enable_sm80_to_sm89INS1_16FlashAttnFwdSm80INS1_25CollectiveMainloopFwdSm80ILi8ELi1ELb1EN4cute5tupleIJNS5_1CILi128EEENS7_ILi112EEES8_EEELi128ENS_10bfloat16_tEfNS_4arch4Sm80ELb1ELb0ELb1ELb1ELb0ELb1ELb1ELb1EEENS1_21CollectiveEpilogueFwdINS6_IJS8_S8_S9_EEENS6_IJNS7_ILi1EEESH_SH_EEESB_SD_Li256ELb1ELb1ELb1ELb0EEENS1_36VarlenDynamicPersistentTileSchedulerILi128ELi112ELi256ELi256ELb1ELb1ELb0ELb1ELb1ELb1EEEEEEEEEvNT_6ParamsE,"ax",@progbits
	.align	128
.text._ZN7cutlass13device_kernelIN5flash19enable_sm80_to_sm89INS1_16FlashAttnFwdSm80INS1_25CollectiveMainloopFwdSm80ILi8ELi1ELb1EN4cute5tupleIJNS5_1CILi128EEENS7_ILi112EEES8_EEELi128ENS_10bfloat16_tEfNS_4arch4Sm80ELb1ELb0ELb1ELb1ELb0ELb1ELb1ELb1EEENS1_21CollectiveEpilogueFwdINS6_IJS8_S8_S9_EEENS6_IJNS7_ILi1EEESH_SH_EEESB_SD_Li256ELb1ELb1ELb1ELb0EEENS1_36VarlenDynamicPersistentTileSchedulerILi128ELi112ELi256ELi256ELb1ELb1ELb0ELb1ELb1ELb1EEEEEEEEEvNT_6ParamsE:
        .type           _ZN7cutlass13device_kernelIN5flash19enable_sm80_to_sm89INS1_16FlashAttnFwdSm80INS1_25CollectiveMainloopFwdSm80ILi8ELi1ELb1EN4cute5tupleIJNS5_1CILi128EEENS7_ILi112EEES8_EEELi128ENS_10bfloat16_tEfNS_4arch4Sm80ELb1ELb0ELb1ELb1ELb0ELb1ELb1ELb1EEENS1_21CollectiveEpilogueFwdINS6_IJS8_S8_S9_EEENS6_IJNS7_ILi1EEESH_SH_EEESB_SD_Li256ELb1ELb1ELb1ELb0EEENS1_36VarlenDynamicPersistentTileSchedulerILi128ELi112ELi256ELi256ELb1ELb1ELb0ELb1ELb1ELb1EEEEEEEEEvNT_6ParamsE,@function
        .size           _ZN7cutlass13device_kernelIN5flash19enable_sm80_to_sm89INS1_16FlashAttnFwdSm80INS1_25CollectiveMainloopFwdSm80ILi8ELi1ELb1EN4cute5tupleIJNS5_1CILi128EEENS7_ILi112EEES8_EEELi128ENS_10bfloat16_tEfNS_4arch4Sm80ELb1ELb0ELb1ELb1ELb0ELb1ELb1ELb1EEENS1_21CollectiveEpilogueFwdINS6_IJS8_S8_S9_EEENS6_IJNS7_ILi1EEESH_SH_EEESB_SD_Li256ELb1ELb1ELb1ELb0EEENS1_36VarlenDynamicPersistentTileSchedulerILi128ELi112ELi256ELi256ELb1ELb1ELb0ELb1ELb1ELb1EEEEEEEEEvNT_6ParamsE,(.L_x_23 - _ZN7cutlass13device_kernelIN5flash19enable_sm80_to_sm89INS1_16FlashAttnFwdSm80INS1_25CollectiveMainloopFwdSm80ILi8ELi1ELb1EN4cute5tupleIJNS5_1CILi128EEENS7_ILi112EEES8_EEELi128ENS_10bfloat16_tEfNS_4arch4Sm80ELb1ELb0ELb1ELb1ELb0ELb1ELb1ELb1EEENS1_21CollectiveEpilogueFwdINS6_IJS8_S8_S9_EEENS6_IJNS7_ILi1EEESH_SH_EEESB_SD_Li256ELb1ELb1ELb1ELb0EEENS1_36VarlenDynamicPersistentTileSchedulerILi128ELi112ELi256ELi256ELb1ELb1ELb0ELb1ELb1ELb1EEEEEEEEEvNT_6ParamsE)
        .other          _ZN7cutlass13device_kernelIN5flash19enable_sm80_to_sm89INS1_16FlashAttnFwdSm80INS1_25CollectiveMainloopFwdSm80ILi8ELi1ELb1EN4cute5tupleIJNS5_1CILi128EEENS7_ILi112EEES8_EEELi128ENS_10bfloat16_tEfNS_4arch4Sm80ELb1ELb0ELb1ELb1ELb0ELb1ELb1ELb1EEENS1_21CollectiveEpilogueFwdINS6_IJS8_S8_S9_EEENS6_IJNS7_ILi1EEESH_SH_EEESB_SD_Li256ELb1ELb1ELb1ELb0EEENS1_36VarlenDynamicPersistentTileSchedulerILi128ELi112ELi256ELi256ELb1ELb1ELb0ELb1ELb1ELb1EEEEEEEEEvNT_6ParamsE,@"STO_CUDA_ENTRY STV_DEFAULT"
_ZN7cutlass13device_kernelIN5flash19enable_sm80_to_sm89INS1_16FlashAttnFwdSm80INS1_25CollectiveMainloopFwdSm80ILi8ELi1ELb1EN4cute5tupleIJNS5_1CILi128EEENS7_ILi112EEES8_EEELi128ENS_10bfloat16_tEfNS_4arch4Sm80ELb1ELb0ELb1ELb1ELb0ELb1ELb1ELb1EEENS1_21CollectiveEpilogueFwdINS6_IJS8_S8_S9_EEENS6_IJNS7_ILi1EEESH_SH_EEESB_SD_Li256ELb1ELb1ELb1ELb0EEENS1_36VarlenDynamicPersistentTileSchedulerILi128ELi112ELi256ELi256ELb1ELb1ELb0ELb1ELb1ELb1EEEEEEEEEvNT_6ParamsE:
[----:B------:R-:W-:Y:S01]  /*0000*/  LDC R1, c[0x0][0x37c] ;  /* 0x0000df00ff017b82 */ /* 0x000fe20000000800 */
[----:B------:R-:W-:Y:S05]  /*0010*/  EXIT ;  /* 0x000000000000794d */ /* 0x000fea0003800000 */
.L_x_11:
        /* <DEDUP_REMOVED lines=14> */
.L_x_23:


//--------------------- .nv.shared.reserved.0     --------------------------
	.section	.nv.shared.reserved.0,"aw",@nobits
	.weak		__nv_reservedSMEM_offset_0_alias
	.size		__nv_reservedSMEM_offset_0_alias, 0, 64
	.other		__nv_reservedSMEM_offset_0_alias,@"STO_CUDA_RESERVED_SHARED STV_DEFAULT"
__nv_reservedSMEM_offset_0_alias:
	.zero		0
	.zero		64


//--------------------- .nv.global                --------------------------
	.section	.nv.global,"aw",@nobits
.nv.global:
	.type		_ZN80_INTERNAL_315290f6_44_flash_fwd_hdim128_bf16_split_softcap_sm80_cu_f3e6f9ee_28414cute1_E,@object
	.size		_ZN80_INTERNAL_315290f6_44_flash_fwd_hdim128_bf16_split_softcap_sm80_cu_f3e6f9ee_28414cute1_E,(_ZN80_INTERNAL_315290f6_44_flash_fwd_hdim128_bf16_split_softcap_sm80_cu_f3e6f9ee_28414cuda3std3__45__cpo6cbeginE - _ZN80_INTERNAL_315290f6_44_flash_fwd_hdim128_bf16_split_softcap_sm80_cu_f3e6f9ee_28414cute1_E)
_ZN80_INTERNAL_315290f6_44_flash_fwd_hdim128_bf16_split_softcap_sm80_cu_f3e6f9ee_28414cute1_E:
	.zero		1
	.type		_ZN80_INTERNAL_315290f6_44_flash_fwd_hdim128_bf16_split_softcap_sm80_cu_f3e6f9ee_28414cuda3std3__45__cpo6cbeginE,@object
	.size		_ZN80_INTERNAL_315290f6_44_flash_fwd_hdim128_bf16_split_softcap_sm80_cu_f3e6f9ee_28414cuda3std3__45__cpo6cbeginE,(_ZN80_INTERNAL_315290f6_44_flash_fwd_hdim128_bf16_split_softcap_sm80_cu_f3e6f9ee_28414cuda3std3__48in_placeE - _ZN80_INTERNAL_315290f6_44_flash_fwd_hdim128_bf16_split_softcap_sm80_cu_f3e6f9ee_28414cuda3std3__45__cpo6cbeginE)
_ZN80_INTERNAL_315290f6_44_flash_fwd_hdim128_bf16_split_softcap_sm80_cu_f3e6f9ee_28414cuda3std3__45__cpo6cbeginE:
	.zero		1
	.type		_ZN80_INTERNAL_315290f6_44_flash_fwd_hdim128_bf16_split_softcap_sm80_cu_f3e6f9ee_28414cuda3std3__48in_placeE,@object
	.size		_ZN80_INTERNAL_315290f6_44_flash_fwd_hdim128_bf16_split_softcap_sm80_cu_f3e6f9ee_28414cuda3std3__48in_placeE,(_ZN80_INTERNAL_315290f6_44_flash_fwd_hdim128_bf16_split_softcap_sm80_cu_f3e6f9ee_28414cuda3std6ranges3__45__cpo9iter_moveE - _ZN80_INTERNAL_315290f6_44_flash_fwd_hdim128_bf16_split_softcap_sm80_cu_f3e6f9ee_28414cuda3std3__48in_placeE)
_ZN80_INTERNAL_315290f6_44_flash_fwd_hdim128_bf16_split_softcap_sm80_cu_f3e6f9ee_28414cuda3std3__48in_placeE:
	.zero		1
	.type		_ZN80_INTERNAL_315290f6_44_flash_fwd_hdim128_bf16_split_softcap_sm80_cu_f3e6f9ee_28414cuda3std6ranges3__45__cpo9iter_moveE,@object
	.size		_ZN80_INTERNAL_315290f6_44_flash_fwd_hdim128_bf16_split_softcap_sm80_cu_f3e6f9ee_28414cuda3std6ranges3__45__cpo9iter_moveE,(_ZN80_INTERNAL_315290f6_44_flash_fwd_hdim128_bf16_split_softcap_sm80_cu_f3e6f9ee_28414cuda3std3__45__cpo5beginE - _ZN80_INTERNAL_315290f6_44_flash_fwd_hdim128_bf16_split_softcap_sm80_cu_f3e6f9ee_28414cuda3std6ranges3__45__cpo9iter_moveE)
_ZN80_INTERNAL_315290f6_44_flash_fwd_hdim128_bf16_split_softcap_sm80_cu_f3e6f9ee_28414cuda3std6ranges3__45__cpo9iter_moveE:
	.zero		1
	.type		_ZN80_INTERNAL_315290f6_44_flash_fwd_hdim128_bf16_split_softcap_sm80_cu_f3e6f9ee_28414cuda3std3__45__cpo5beginE,@object
	.size		_ZN80_INTERNAL_315290f6_44_flash_fwd_hdim128_bf16_split_softcap_sm80_cu_f3e6f9ee_28414cuda3std3__45__cpo5beginE,(_ZN80_INTERNAL_315290f6_44_flash_fwd_hdim128_bf16_split_softcap_sm80_cu_f3e6f9ee_28414cuda3std3__482_GLOBAL__N__315290f6_44_flash_fwd_hdim128_bf16_split_softcap_sm80_cu_f3e6f9ee_28416ignoreE - _ZN80_INTERNAL_315290f6_44_flash_fwd_hdim128_bf16_split_softcap_sm80_cu_f3e6f9ee_28414cuda3std3__45__cpo5beginE)
_ZN80_INTERNAL_315290f6_44_flash_fwd_hdim128_bf16_split_softcap_sm80_cu_f3e6f9ee_28414cuda3std3__45__cpo5beginE:
	.zero		1
	.type		_ZN80_INTERNAL_315290f6_44_flash_fwd_hdim128_bf16_split_softcap_sm80_cu_f3e6f9ee_28414cuda3std3__482_GLOBAL__N__315290f6_44_flash_fwd_hdim128_bf16_split_softcap_sm80_cu_f3e6f9ee_28416ignoreE,@object
	.size		_ZN80_INTERNAL_315290f6_44_flash_fwd_hdim128_bf16_split_softcap_sm80_cu_f3e6f9ee_28414cuda3std3__482_GLOBAL__N__315290f6_44_flash_fwd_hdim128_bf16_split_softcap_sm80_cu_f3e6f9ee_28416ignoreE,(_ZN80_INTERNAL_315290f6_44_flash_fwd_hdim128_bf16_split_softcap_sm80_cu_f3e6f9ee_28414cute7productE - _ZN80_INTERNAL_315290f6_44_flash_fwd_hdim128_bf16_split_softcap_sm80_cu_f3e6f9ee_28414cuda3std3__482_GLOBAL__N__315290f6_44_flash_fwd_hdim128_bf16_split_softcap_sm80_cu_f3e6f9ee_28416ignoreE)
_ZN80_INTERNAL_315290f6_44_flash_fwd_hdim128_bf16_split_softcap_sm80_cu_f3e6f9ee_28414cuda3std3__482_GLOBAL__N__315290f6_44_flash_fwd_hdim128_bf16_split_softcap_sm80_cu_f3e6f9ee_28416ignoreE:
	.zero		1
	.type		_ZN80_INTERNAL_315290f6_44_flash_fwd_hdim128_bf16_split_softcap_sm80_cu_f3e6f9ee_28414cute7productE,@object
	.size		_ZN80_INTERNAL_315290f6_44_flash_fwd_hdim128_bf16_split_softcap_sm80_cu_f3e6f9ee_28414cute7productE,(_ZN80_INTERNAL_315290f6_44_flash_fwd_hdim128_bf16_split_softcap_sm80_cu_f3e6f9ee_28414cuda3std3__45__cpo3endE - _ZN80_INTERNAL_315290f6_44_flash_fwd_hdim128_bf16_split_softcap_sm80_cu_f3e6f9ee_28414cute7productE)
_ZN80_INTERNAL_315290f6_44_flash_fwd_hdim128_bf16_split_softcap_sm80_cu_f3e6f9ee_28414cute7productE:
	.zero		1
	.type		_ZN80_INTERNAL_315290f6_44_flash_fwd_hdim128_bf16_split_softcap_sm80_cu_f3e6f9ee_28414cuda3std3__45__cpo3endE,@object
	.size		_ZN80_INTERNAL_315290f6_44_flash_fwd_hdim128_bf16_split_softcap_sm80_cu_f3e6f9ee_28414cuda3std3__45__cpo3endE,(_ZN80_INTERNAL_315290f6_44_flash_fwd_hdim128_bf16_split_softcap_sm80_cu_f3e6f9ee_28414cuda3std3__419piecewise_constructE - _ZN80_INTERNAL_315290f6_44_flash_fwd_hdim128_bf16_split_softcap_sm80_cu_f3e6f9ee_28414cuda3std3__45__cpo3endE)
_ZN80_INTERNAL_315290f6_44_flash_fwd_hdim128_bf16_split_softcap_sm80_cu_f3e6f9ee_28414cuda3std3__45__cpo3endE:
	.zero		1
	.type		_ZN80_INTERNAL_315290f6_44_flash_fwd_hdim128_bf16_split_softcap_sm80_cu_f3e6f9ee_28414cuda3std3__419piecewise_constructE,@object
	.size		_ZN80_INTERNAL_315290f6_44_flash_fwd_hdim128_bf16_split_softcap_sm80_cu_f3e6f9ee_28414cuda3std3__419piecewise_constructE,(_ZN80_INTERNAL_315290f6_44_flash_fwd_hdim128_bf16_split_softcap_sm80_cu_f3e6f9ee_28414cuda3std3__45__cpo4cendE - _ZN80_INTERNAL_315290f6_44_flash_fwd_hdim128_bf16_split_softcap_sm80_cu_f3e6f9ee_28414cuda3std3__419piecewise_constructE)
_ZN80_INTERNAL_315290f6_44_flash_fwd_hdim128_bf16_split_softcap_sm80_cu_f3e6f9ee_28414cuda3std3__419piecewise_constructE:
	.zero		1
	.type		_ZN80_INTERNAL_315290f6_44_flash_fwd_hdim128_bf16_split_softcap_sm80_cu_f3e6f9ee_28414cuda3std3__45__cpo4cendE,@object
	.size		_ZN80_INTERNAL_315290f6_44_flash_fwd_hdim128_bf16_split_softcap_sm80_cu_f3e6f9ee_28414cuda3std3__45__cpo4cendE,(_ZN80_INTERNAL_315290f6_44_flash_fwd_hdim128_bf16_split_softcap_sm80_cu_f3e6f9ee_28414cuda3std6ranges3__45__cpo4swapE - _ZN80_INTERNAL_315290f6_44_flash_fwd_hdim128_bf16_split_softcap_sm80_cu_f3e6f9ee_28414cuda3std3__45__cpo4cendE)
_ZN80_INTERNAL_315290f6_44_flash_fwd_hdim128_bf16_split_softcap_sm80_cu_f3e6f9ee_28414cuda3std3__45__cpo4cendE:
	.zero		1
	.type		_ZN80_INTERNAL_315290f6_44_flash_fwd_hdim128_bf16_split_softcap_sm80_cu_f3e6f9ee_28414cuda3std6ranges3__45__cpo4swapE,@object
	.size		_ZN80_INTERNAL_315290f6_44_flash_fwd_hdim128_bf16_split_softcap_sm80_cu_f3e6f9ee_28414cuda3std6ranges3__45__cpo4swapE,(.L_7 - _ZN80_INTERNAL_315290f6_44_flash_fwd_hdim128_bf16_split_softcap_sm80_cu_f3e6f9ee_28414cuda3std6ranges3__45__cpo4swapE)
_ZN80_INTERNAL_315290f6_44_flash_fwd_hdim128_bf16_split_softcap_sm80_cu_f3e6f9ee_28414cuda3std6ranges3__45__cpo4swapE:
	.zero		1
.L_7:


//--------------------- .nv.constant0._ZN7cutlass13device_kernelIN5flash19enable_sm80_to_sm89INS1_16FlashAttnFwdSm80INS1_25CollectiveMainloopFwdSm80ILi8ELi1ELb1EN4cute5tupleIJNS5_1CILi128EEES8_S8_EEELi128ENS_10bfloat16_tEfNS_4arch4Sm80ELb0ELb0ELb1ELb0ELb0ELb0ELb1ELb1EEENS1_21CollectiveEpilogueFwdIS9_NS6_IJNS7_ILi1EEESF_SF_EEESA_SC_Li256ELb0ELb1ELb1ELb0EEENS1_19SingleTileSchedulerILb0ELb1ELb1ELi128EEEEEEEEEvNT_6ParamsE --------------------------
	.section	.nv.constant0._ZN7cutlass13device_kernelIN5flash19enable_sm80_to_sm89INS1_16FlashAttnFwdSm80INS1_25CollectiveMainloopFwdSm80ILi8ELi1ELb1EN4cute5tupleIJNS5_1CILi128EEES8_S8_EEELi128ENS_10bfloat16_tEfNS_4arch4Sm80ELb0ELb0ELb1ELb0ELb0ELb0ELb1ELb1EEENS1_21CollectiveEpilogueFwdIS9_NS6_IJNS7_ILi1EEESF_SF_EEESA_SC_Li256ELb0ELb1ELb1ELb0EEENS1_19SingleTileSchedulerILb0ELb1ELb1ELi128EEEEEEEEEvNT_6ParamsE,"a",@progbits
	.sectionflags	@""
	.align	4
.nv.constant0._ZN7cutlass13device_kernelIN5flash19enable_sm80_to_sm89INS1_16FlashAttnFwdSm80INS1_25CollectiveMainloopFwdSm80ILi8ELi1ELb1EN4cute5tupleIJNS5_1CILi128EEES8_S8_EEELi128ENS_10bfloat16_tEfNS_4arch4Sm80ELb0ELb0ELb1ELb0ELb0ELb0ELb1ELb1EEENS1_21CollectiveEpilogueFwdIS9_NS6_IJNS7_ILi1EEESF_SF_EEESA_SC_Li256ELb0ELb1ELb1ELb0EEENS1_19SingleTileSchedulerILb0ELb1ELb1ELi128EEEEEEEEEvNT_6ParamsE:
	.zero		1944


//--------------------- .nv.constant0._ZN7cutlass13device_kernelIN5flash19enable_sm80_to_sm89INS1_16FlashAttnFwdSm80INS1_25CollectiveMainloopFwdSm80ILi8ELi1ELb1EN4cute5tupleIJNS5_1CILi128EEENS7_ILi96EEES8_EEELi128ENS_10bfloat16_tEfNS_4arch4Sm80ELb0ELb1ELb1ELb0ELb0ELb0ELb1ELb1EEENS1_21CollectiveEpilogueFwdINS6_IJS8_S8_S9_EEENS6_IJNS7_ILi1EEESH_SH_EEESB_SD_Li256ELb0ELb1ELb1ELb0EEENS1_19SingleTileSchedulerILb0ELb1ELb1ELi128EEEEEEEEEvNT_6ParamsE --------------------------
	.section	.nv.constant0._ZN7cutlass13device_kernelIN5flash19enable_sm80_to_sm89INS1_16FlashAttnFwdSm80INS1_25CollectiveMainloopFwdSm80ILi8ELi1ELb1EN4cute5tupleIJNS5_1CILi128EEENS7_ILi96EEES8_EEELi128ENS_10bfloat16_tEfNS_4arch4Sm80ELb0ELb1ELb1ELb0ELb0ELb0ELb1ELb1EEENS1_21CollectiveEpilogueFwdINS6_IJS8_S8_S9_EEENS6_IJNS7_ILi1EEESH_SH_EEESB_SD_Li256ELb0ELb1ELb1ELb0EEENS1_19SingleTileSchedulerILb0ELb1ELb1ELi128EEEEEEEEEvNT_6ParamsE,"a",@progbits
	.sectionflags	@""
	.align	4
.nv.constant0._ZN7cutlass13device_kernelIN5flash19enable_sm80_to_sm89INS1_16FlashAttnFwdSm80INS1_25CollectiveMainloopFwdSm80ILi8ELi1ELb1EN4cute5tupleIJNS5_1CILi128EEENS7_ILi96EEES8_EEELi128ENS_10bfloat16_tEfNS_4arch4Sm80ELb0ELb1ELb1ELb0ELb0ELb0ELb1ELb1EEENS1_21CollectiveEpilogueFwdINS6_IJS8_S8_S9_EEENS6_IJNS7_ILi1EEESH_SH_EEESB_SD_Li256ELb0ELb1ELb1ELb0EEENS1_19SingleTileSchedulerILb0ELb1ELb1ELi128EEEEEEEEEvNT_6ParamsE:
	.zero		1944


//--------------------- .nv.constant0._ZN7cutlass13device_kernelIN5flash19enable_sm80_to_sm89INS1_16FlashAttnFwdSm80INS1_25CollectiveMainloopFwdSm80ILi8ELi1ELb1EN4cute5tupleIJNS5_1CILi128EEES8_S8_EEELi128ENS_10bfloat16_tEfNS_4arch4Sm80ELb1ELb0ELb1ELb0ELb0ELb0ELb1ELb1EEENS1_21CollectiveEpilogueFwdIS9_NS6_IJNS7_ILi1EEESF_SF_EEESA_SC_Li256ELb0ELb1ELb1ELb0EEENS1_30DynamicPersistentTileSchedulerILi256ELi256ELb1ELb1ELb0EEEEEEEEEvNT_6ParamsE --------------------------
	.section	.nv.constant0._ZN7cutlass13device_kernelIN5flash19enable_sm80_to_sm89INS1_16FlashAttnFwdSm80INS1_25CollectiveMainloopFwdSm80ILi8ELi1ELb1EN4cute5tupleIJNS5_1CILi128EEES8_S8_EEELi128ENS_10bfloat16_tEfNS_4arch4Sm80ELb1ELb0ELb1ELb0ELb0ELb0ELb1ELb1EEENS1_21CollectiveEpilogueFwdIS9_NS6_IJNS7_ILi1EEESF_SF_EEESA_SC_Li256ELb0ELb1ELb1ELb0EEENS1_30DynamicPersistentTileSchedulerILi256ELi256ELb1ELb1ELb0EEEEEEEEEvNT_6ParamsE,"a",@progbits
	.sectionflags	@""
	.align	4
.nv.constant0._ZN7cutlass13device_kernelIN5flash19enable_sm80_to_sm89INS1_16FlashAttnFwdSm80INS1_25CollectiveMainloopFwdSm80ILi8ELi1ELb1EN4cute5tupleIJNS5_1CILi128EEES8_S8_EEELi128ENS_10bfloat16_tEfNS_4arch4Sm80ELb1ELb0ELb1ELb0ELb0ELb0ELb1ELb1EEENS1_21CollectiveEpilogueFwdIS9_NS6_IJNS7_ILi1EEESF_SF_EEESA_SC_Li256ELb0ELb1ELb1ELb0EEENS1_30DynamicPersistentTileSchedulerILi256ELi256ELb1ELb1ELb0EEEEEEEEEvNT_6ParamsE:
	.zero		1960


//--------------------- .nv.constant0._ZN7cutlass13device_kernelIN5flash19enable_sm80_to_sm89INS1_16FlashAttnFwdSm80INS1_25CollectiveMainloopFwdSm80ILi4ELi1ELb0EN4cute5tupleIJNS5_1CILi128EEENS7_ILi64EEES8_EEELi128ENS_10bfloat16_tEfNS_4arch4Sm80ELb0ELb0ELb1ELb0ELb0ELb0ELb1ELb1EEENS1_21CollectiveEpilogueFwdINS6_IJS8_S8_S9_EEENS6_IJNS7_ILi1EEESH_SH_EEESB_SD_Li128ELb0ELb1ELb1ELb0EEENS1_19SingleTileSchedulerILb0ELb1ELb1ELi128EEEEEEEEEvNT_6ParamsE --------------------------
	.section	.nv.constant0._ZN7cutlass13device_kernelIN5flash19enable_sm80_to_sm89INS1_16FlashAttnFwdSm80INS1_25CollectiveMainloopFwdSm80ILi4ELi1ELb0EN4cute5tupleIJNS5_1CILi128EEENS7_ILi64EEES8_EEELi128ENS_10bfloat16_tEfNS_4arch4Sm80ELb0ELb0ELb1ELb0ELb0ELb0ELb1ELb1EEENS1_21CollectiveEpilogueFwdINS6_IJS8_S8_S9_EEENS6_IJNS7_ILi1EEESH_SH_EEESB_SD_Li128ELb0ELb1ELb1ELb0EEENS1_19SingleTileSchedulerILb0ELb1ELb1ELi128EEEEEEEEEvNT_6ParamsE,"a",@progbits
	.sectionflags	@""
	.align	4
.nv.constant0._ZN7cutlass13device_kernelIN5flash19enable_sm80_to_sm89INS1_16FlashAttnFwdSm80INS1_25CollectiveMainloopFwdSm80ILi4ELi1ELb0EN4cute5tupleIJNS5_1CILi128EEENS7_ILi64EEES8_EEELi128ENS_10bfloat16_tEfNS_4arch4Sm80ELb0ELb0ELb1ELb0ELb0ELb0ELb1ELb1EEENS1_21CollectiveEpilogueFwdINS6_IJS8_S8_S9_EEENS6_IJNS7_ILi1EEESH_SH_EEESB_SD_Li128ELb0ELb1ELb1ELb0EEENS1_19SingleTileSchedulerILb0ELb1ELb1ELi128EEEEEEEEEvNT_6ParamsE:
	.zero		1944


//--------------------- .nv.constant0._ZN7cutlass13device_kernelIN5flash19enable_sm80_to_sm89INS1_16FlashAttnFwdSm80INS1_25CollectiveMainloopFwdSm80ILi8ELi1ELb1EN4cute5tupleIJNS5_1CILi128EEENS7_ILi112EEES8_EEELi128ENS_10bfloat16_tEfNS_4arch4Sm80ELb0ELb0ELb1ELb1ELb0ELb0ELb1ELb1EEENS1_21CollectiveEpilogueFwdINS6_IJS8_S8_S9_EEENS6_IJNS7_ILi1EEESH_SH_EEESB_SD_Li256ELb1ELb1ELb1ELb0EEENS1_36VarlenDynamicPersistentTileSchedulerILi128ELi112ELi256ELi256ELb1ELb1ELb0ELb0ELb1ELb1EEEEEEEEEvNT_6ParamsE --------------------------
	.section	.nv.constant0._ZN7cutlass13device_kernelIN5flash19enable_sm80_to_sm89INS1_16FlashAttnFwdSm80INS1_25CollectiveMainloopFwdSm80ILi8ELi1ELb1EN4cute5tupleIJNS5_1CILi128EEENS7_ILi112EEES8_EEELi128ENS_10bfloat16_tEfNS_4arch4Sm80ELb0ELb0ELb1ELb1ELb0ELb0ELb1ELb1EEENS1_21CollectiveEpilogueFwdINS6_IJS8_S8_S9_EEENS6_IJNS7_ILi1EEESH_SH_EEESB_SD_Li256ELb1ELb1ELb1ELb0EEENS1_36VarlenDynamicPersistentTileSchedulerILi128ELi112ELi256ELi256ELb1ELb1ELb0ELb0ELb1ELb1EEEEEEEEEvNT_6ParamsE,"a",@progbits
	.sectionflags	@""
	.align	4
.nv.constant0._ZN7cutlass13device_kernelIN5flash19enable_sm80_to_sm89INS1_16FlashAttnFwdSm80INS1_25CollectiveMainloopFwdSm80ILi8ELi1ELb1EN4cute5tupleIJNS5_1CILi128EEENS7_ILi112EEES8_EEELi128ENS_10bfloat16_tEfNS_4arch4Sm80ELb0ELb0ELb1ELb1ELb0ELb0ELb1ELb1EEENS1_21CollectiveEpilogueFwdINS6_IJS8_S8_S9_EEENS6_IJNS7_ILi1EEESH_SH_EEESB_SD_Li256ELb1ELb1ELb1ELb0EEENS1_36VarlenDynamicPersistentTileSchedulerILi128ELi112ELi256ELi256ELb1ELb1ELb0ELb0ELb1ELb1EEEEEEEEEvNT_6ParamsE:
	.zero		1976


//--------------------- .nv.constant0._ZN7cutlass13device_kernelIN5flash19enable_sm80_to_sm89INS1_16FlashAttnFwdSm80INS1_25CollectiveMainloopFwdSm80ILi8ELi1ELb1EN4cute5tupleIJNS5_1CILi128EEENS7_ILi112EEES8_EEELi128ENS_10bfloat16_tEfNS_4arch4Sm80ELb0ELb0ELb1ELb1ELb0ELb1ELb1ELb1EEENS1_21CollectiveEpilogueFwdINS6_IJS8_S8_S9_EEENS6_IJNS7_ILi1EEESH_SH_EEESB_SD_Li256ELb1ELb1ELb1ELb0EEENS1_36VarlenDynamicPersistentTileSchedulerILi128ELi112ELi256ELi256ELb1ELb1ELb0ELb0ELb1ELb1EEEEEEEEEvNT_6ParamsE --------------------------
	.section	.nv.constant0._ZN7cutlass13device_kernelIN5flash19enable_sm80_to_sm89INS1_16FlashAttnFwdSm80INS1_25CollectiveMainloopFwdSm80ILi8ELi1ELb1EN4cute5tupleIJNS5_1CILi128EEENS7_ILi112EEES8_EEELi128ENS_10bfloat16_tEfNS_4arch4Sm80ELb0ELb0ELb1ELb1ELb0ELb1ELb1ELb1EEENS1_21CollectiveEpilogueFwdINS6_IJS8_S8_S9_EEENS6_IJNS7_ILi1EEESH_SH_EEESB_SD_Li256ELb1ELb1ELb1ELb0EEENS1_36VarlenDynamicPersistentTileSchedulerILi128ELi112ELi256ELi256ELb1ELb1ELb0ELb0ELb1ELb1EEEEEEEEEvNT_6ParamsE,"a",@progbits
	.sectionflags	@""
	.align	4
.nv.constant0._ZN7cutlass13device_kernelIN5flash19enable_sm80_to_sm89INS1_16FlashAttnFwdSm80INS1_25CollectiveMainloopFwdSm80ILi8ELi1ELb1EN4cute5tupleIJNS5_1CILi128EEENS7_ILi112EEES8_EEELi128ENS_10bfloat16_tEfNS_4arch4Sm80ELb0ELb0ELb1ELb1ELb0ELb1ELb1ELb1EEENS1_21CollectiveEpilogueFwdINS6_IJS8_S8_S9_EEENS6_IJNS7_ILi1EEESH_SH_EEESB_SD_Li256ELb1ELb1ELb1ELb0EEENS1_36VarlenDynamicPersistentTileSchedulerILi128ELi112ELi256ELi256ELb1ELb1ELb0ELb0ELb1ELb1EEEEEEEEEvNT_6ParamsE:
	.zero		1976


//--------------------- .nv.constant0._ZN7cutlass13device_kernelIN5flash19enable_sm80_to_sm89INS1_16FlashAttnFwdSm80INS1_25CollectiveMainloopFwdSm80ILi4ELi1ELb0EN4cute5tupleIJNS5_1CILi128EEENS7_ILi48EEES8_EEELi128ENS_10bfloat16_tEfNS_4arch4Sm80ELb0ELb1ELb1ELb0ELb0ELb0ELb1ELb1EEENS1_21CollectiveEpilogueFwdINS6_IJS8_S8_S9_EEENS6_IJNS7_ILi1EEESH_SH_EEESB_SD_Li128ELb0ELb1ELb1ELb0EEENS1_19SingleTileSchedulerILb0ELb1ELb1ELi128EEEEEEEEEvNT_6ParamsE --------------------------
	.section	.nv.constant0._ZN7cutlass13device_kernelIN5flash19enable_sm80_to_sm89INS1_16FlashAttnFwdSm80INS1_25CollectiveMainloopFwdSm80ILi4ELi1ELb0EN4cute5tupleIJNS5_1CILi128EEENS7_ILi48EEES8_EEELi128ENS_10bfloat16_tEfNS_4arch4Sm80ELb0ELb1ELb1ELb0ELb0ELb0ELb1ELb1EEENS1_21CollectiveEpilogueFwdINS6_IJS8_S8_S9_EEENS6_IJNS7_ILi1EEESH_SH_EEESB_SD_Li128ELb0ELb1ELb1ELb0EEENS1_19SingleTileSchedulerILb0ELb1ELb1ELi128EEEEEEEEEvNT_6ParamsE,"a",@progbits
	.sectionflags	@""
	.align	4
.nv.constant0._ZN7cutlass13device_kernelIN5flash19enable_sm80_to_sm89INS1_16FlashAttnFwdSm80INS1_25CollectiveMainloopFwdSm80ILi4ELi1ELb0EN4cute5tupleIJNS5_1CILi128EEENS7_ILi48EEES8_EEELi128ENS_10bfloat16_tEfNS_4arch4Sm80ELb0ELb1ELb1ELb0ELb0ELb0ELb1ELb1EEENS1_21CollectiveEpilogueFwdINS6_IJS8_S8_S9_EEENS6_IJNS7_ILi1EEESH_SH_EEESB_SD_Li128ELb0ELb1ELb1ELb0EEENS1_19SingleTileSchedulerILb0ELb1ELb1ELi128EEEEEEEEEvNT_6ParamsE:
	.zero		1944


//--------------------- .nv.constant0._ZN7cutlass13device_kernelIN5flash19enable_sm80_to_sm89INS1_16FlashAttnFwdSm80INS1_25CollectiveMainloopFwdSm80ILi8ELi1ELb1EN4cute5tupleIJNS5_1CILi128EEENS7_ILi96EEES8_EEELi128ENS_10bfloat16_tEfNS_4arch4Sm80ELb0ELb1ELb1ELb1ELb0ELb0ELb1ELb1EEENS1_21CollectiveEpilogueFwdINS6_IJS8_S8_S9_EEENS6_IJNS7_ILi1EEESH_SH_EEESB_SD_Li256ELb1ELb1ELb1ELb0EEENS1_36VarlenDynamicPersistentTileSchedulerILi128ELi96ELi256ELi256ELb1ELb1ELb0ELb1ELb0ELb1EEEEEEEEEvNT_6ParamsE --------------------------
	.section	.nv.constant0._ZN7cutlass13device_kernelIN5flash19enable_sm80_to_sm89INS1_16FlashAttnFwdSm80INS1_25CollectiveMainloopFwdSm80ILi8ELi1ELb1EN4cute5tupleIJNS5_1CILi128EEENS7_ILi96EEES8_EEELi128ENS_10bfloat16_tEfNS_4arch4Sm80ELb0ELb1ELb1ELb1ELb0ELb0ELb1ELb1EEENS1_21CollectiveEpilogueFwdINS6_IJS8_S8_S9_EEENS6_IJNS7_ILi1EEESH_SH_EEESB_SD_Li256ELb1ELb1ELb1ELb0EEENS1_36VarlenDynamicPersistentTileSchedulerILi128ELi96ELi256ELi256ELb1ELb1ELb0ELb1ELb0ELb1EEEEEEEEEvNT_6ParamsE,"a",@progbits
	.sectionflags	@""
	.align	4
.nv.constant0._ZN7cutlass13device_kernelIN5flash19enable_sm80_to_sm89INS1_16FlashAttnFwdSm80INS1_25CollectiveMainloopFwdSm80ILi8ELi1ELb1EN4cute5tupleIJNS5_1CILi128EEENS7_ILi96EEES8_EEELi128ENS_10bfloat16_tEfNS_4arch4Sm80ELb0ELb1ELb1ELb1ELb0ELb0ELb1ELb1EEENS1_21CollectiveEpilogueFwdINS6_IJS8_S8_S9_EEENS6_IJNS7_ILi1EEESH_SH_EEESB_SD_Li256ELb1ELb1ELb1ELb0EEENS1_36VarlenDynamicPersistentTileSchedulerILi128ELi96ELi256ELi256ELb1ELb1ELb0ELb1ELb0ELb1EEEEEEEEEvNT_6ParamsE:
	.zero		1976


//--------------------- .nv.constant0._ZN7cutlass13device_kernelIN5flash19enable_sm80_to_sm89INS1_16FlashAttnFwdSm80INS1_25CollectiveMainloopFwdSm80ILi8ELi1ELb1EN4cute5tupleIJNS5_1CILi128EEENS7_ILi96EEES8_EEELi128ENS_10bfloat16_tEfNS_4arch4Sm80ELb0ELb1ELb1ELb1ELb0ELb1ELb1ELb1EEENS1_21CollectiveEpilogueFwdINS6_IJS8_S8_S9_EEENS6_IJNS7_ILi1EEESH_SH_EEESB_SD_Li256ELb1ELb1ELb1ELb0EEENS1_36VarlenDynamicPersistentTileSchedulerILi128ELi96ELi256ELi256ELb1ELb1ELb0ELb1ELb0ELb1EEEEEEEEEvNT_6ParamsE --------------------------
	.section	.nv.constant0._ZN7cutlass13device_kernelIN5flash19enable_sm80_to_sm89INS1_16FlashAttnFwdSm80INS1_25CollectiveMainloopFwdSm80ILi8ELi1ELb1EN4cute5tupleIJNS5_1CILi128EEENS7_ILi96EEES8_EEELi128ENS_10bfloat16_tEfNS_4arch4Sm80ELb0ELb1ELb1ELb1ELb0ELb1ELb1ELb1EEENS1_21CollectiveEpilogueFwdINS6_IJS8_S8_S9_EEENS6_IJNS7_ILi1EEESH_SH_EEESB_SD_Li256ELb1ELb1ELb1ELb0EEENS1_36VarlenDynamicPersistentTileSchedulerILi128ELi96ELi256ELi256ELb1ELb1ELb0ELb1ELb0ELb1EEEEEEEEEvNT_6ParamsE,"a",@progbits
	.sectionflags	@""
	.align	4
.nv.constant0._ZN7cutlass13device_kernelIN5flash19enable_sm80_to_sm89INS1_16FlashAttnFwdSm80INS1_25CollectiveMainloopFwdSm80ILi8ELi1ELb1EN4cute5tupleIJNS5_1CILi128EEENS7_ILi96EEES8_EEELi128ENS_10bfloat16_tEfNS_4arch4Sm80ELb0ELb1ELb1ELb1ELb0ELb1ELb1ELb1EEENS1_21CollectiveEpilogueFwdINS6_IJS8_S8_S9_EEENS6_IJNS7_ILi1EEESH_SH_EEESB_SD_Li256ELb1ELb1ELb1ELb0EEENS1_36VarlenDynamicPersistentTileSchedulerILi128ELi96ELi256ELi256ELb1ELb1ELb0ELb1ELb0ELb1EEEEEEEEEvNT_6ParamsE:
	.zero		1976


//--------------------- .nv.constant0._ZN7cutlass13device_kernelIN5flash19enable_sm80_to_sm89INS1_16FlashAttnFwdSm80INS1_25CollectiveMainloopFwdSm80ILi4ELi1ELb0EN4cute5tupleIJNS5_1CILi128EEENS7_ILi64EEES8_EEELi128ENS_10bfloat16_tEfNS_4arch4Sm80ELb1ELb0ELb1ELb0ELb0ELb0ELb1ELb1EEENS1_21CollectiveEpilogueFwdINS6_IJS8_S8_S9_EEENS6_IJNS7_ILi1EEESH_SH_EEESB_SD_Li128ELb0ELb1ELb1ELb0EEENS1_30DynamicPersistentTileSchedulerILi128ELi128ELb1ELb1ELb0EEEEEEEEEvNT_6ParamsE --------------------------
	.section	.nv.constant0._ZN7cutlass13device_kernelIN5flash19enable_sm80_to_sm89INS1_16FlashAttnFwdSm80INS1_25CollectiveMainloopFwdSm80ILi4ELi1ELb0EN4cute5tupleIJNS5_1CILi128EEENS7_ILi64EEES8_EEELi128ENS_10bfloat16_tEfNS_4arch4Sm80ELb1ELb0ELb1ELb0ELb0ELb0ELb1ELb1EEENS1_21CollectiveEpilogueFwdINS6_IJS8_S8_S9_EEENS6_IJNS7_ILi1EEESH_SH_EEESB_SD_Li128ELb0ELb1ELb1ELb0EEENS1_30DynamicPersistentTileSchedulerILi128ELi128ELb1ELb1ELb0EEEEEEEEEvNT_6ParamsE,"a",@progbits
	.sectionflags	@""
	.align	4
.nv.constant0._ZN7cutlass13device_kernelIN5flash19enable_sm80_to_sm89INS1_16FlashAttnFwdSm80INS1_25CollectiveMainloopFwdSm80ILi4ELi1ELb0EN4cute5tupleIJNS5_1CILi128EEENS7_ILi64EEES8_EEELi128ENS_10bfloat16_tEfNS_4arch4Sm80ELb1ELb0ELb1ELb0ELb0ELb0ELb1ELb1EEENS1_21CollectiveEpilogueFwdINS6_IJS8_S8_S9_EEENS6_IJNS7_ILi1EEESH_SH_EEESB_SD_Li128ELb0ELb1ELb1ELb0EEENS1_30DynamicPersistentTileSchedulerILi128ELi128ELb1ELb1ELb0EEEEEEEEEvNT_6ParamsE:
	.zero		1960


//--------------------- .nv.constant0._ZN7cutlass13device_kernelIN5flash19enable_sm80_to_sm89INS1_16FlashAttnFwdSm80INS1_25CollectiveMainloopFwdSm80ILi8ELi1ELb1EN4cute5tupleIJNS5_1CILi128EEENS7_ILi112EEES8_EEELi128ENS_10bfloat16_tEfNS_4arch4Sm80ELb1ELb0ELb1ELb1ELb0ELb0ELb1ELb1EEENS1_21CollectiveEpilogueFwdINS6_IJS8_S8_S9_EEENS6_IJNS7_ILi1EEESH_SH_EEESB_SD_Li256ELb1ELb1ELb1ELb0EEENS1_36VarlenDynamicPersistentTileSchedulerILi128ELi112ELi256ELi256ELb1ELb1ELb0ELb1ELb1ELb1EEEEEEEEEvNT_6ParamsE --------------------------
	.section	.nv.constant0._ZN7cutlass13device_kernelIN5flash19enable_sm80_to_sm89INS1_16FlashAttnFwdSm80INS1_25CollectiveMainloopFwdSm80ILi8ELi1ELb1EN4cute5tupleIJNS5_1CILi128EEENS7_ILi112EEES8_EEELi128ENS_10bfloat16_tEfNS_4arch4Sm80ELb1ELb0ELb1ELb1ELb0ELb0ELb1ELb1EEENS1_21CollectiveEpilogueFwdINS6_IJS8_S8_S9_EEENS6_IJNS7_ILi1EEESH_SH_EEESB_SD_Li256ELb1ELb1ELb1ELb0EEENS1_36VarlenDynamicPersistentTileSchedulerILi128ELi112ELi256ELi256ELb1ELb1ELb0ELb1ELb1ELb1EEEEEEEEEvNT_6ParamsE,"a",@progbits
	.sectionflags	@""
	.align	4
.nv.constant0._ZN7cutlass13device_kernelIN5flash19enable_sm80_to_sm89INS1_16FlashAttnFwdSm80INS1_25CollectiveMainloopFwdSm80ILi8ELi1ELb1EN4cute5tupleIJNS5_1CILi128EEENS7_ILi112EEES8_EEELi128ENS_10bfloat16_tEfNS_4arch4Sm80ELb1ELb0ELb1ELb1ELb0ELb0ELb1ELb1EEENS1_21CollectiveEpilogueFwdINS6_IJS8_S8_S9_EEENS6_IJNS7_ILi1EEESH_SH_EEESB_SD_Li256ELb1ELb1ELb1ELb0EEENS1_36VarlenDynamicPersistentTileSchedulerILi128ELi112ELi256ELi256ELb1ELb1ELb0ELb1ELb1ELb1EEEEEEEEEvNT_6ParamsE:
	.zero		1976


//--------------------- .nv.constant0._ZN7cutlass13device_kernelIN5flash19enable_sm80_to_sm89INS1_16FlashAttnFwdSm80INS1_25CollectiveMainloopFwdSm80ILi8ELi1ELb1EN4cute5tupleIJNS5_1CILi128EEENS7_ILi112EEES8_EEELi128ENS_10bfloat16_tEfNS_4arch4Sm80ELb1ELb0ELb1ELb1ELb0ELb1ELb1ELb1EEENS1_21CollectiveEpilogueFwdINS6_IJS8_S8_S9_EEENS6_IJNS7_ILi1EEESH_SH_EEESB_SD_Li256ELb1ELb1ELb1ELb0EEENS1_36VarlenDynamicPersistentTileSchedulerILi128ELi112ELi256ELi256ELb1ELb1ELb0ELb1ELb1ELb1EEEEEEEEEvNT_6ParamsE --------------------------
	.section	.nv.constant0._ZN7cutlass13device_kernelIN5flash19enable_sm80_to_sm89INS1_16FlashAttnFwdSm80INS1_25CollectiveMainloopFwdSm80ILi8ELi1ELb1EN4cute5tupleIJNS5_1CILi128EEENS7_ILi112EEES8_EEELi128ENS_10bfloat16_tEfNS_4arch4Sm80ELb1ELb0ELb1ELb1ELb0ELb1ELb1ELb1EEENS1_21CollectiveEpilogueFwdINS6_IJS8_S8_S9_EEENS6_IJNS7_ILi1EEESH_SH_EEESB_SD_Li256ELb1ELb1ELb1ELb0EEENS1_36VarlenDynamicPersistentTileSchedulerILi128ELi112ELi256ELi256ELb1ELb1ELb0ELb1ELb1ELb1EEEEEEEEEvNT_6ParamsE,"a",@progbits
	.sectionflags	@""
	.align	4
.nv.constant0._ZN7cutlass13device_kernelIN5flash19enable_sm80_to_sm89INS1_16FlashAttnFwdSm80INS1_25CollectiveMainloopFwdSm80ILi8ELi1ELb1EN4cute5tupleIJNS5_1CILi128EEENS7_ILi112EEES8_EEELi128ENS_10bfloat16_tEfNS_4arch4Sm80ELb1ELb0ELb1ELb1ELb0ELb1ELb1ELb1EEENS1_21CollectiveEpilogueFwdINS6_IJS8_S8_S9_EEENS6_IJNS7_ILi1EEESH_SH_EEESB_SD_Li256ELb1ELb1ELb1ELb0EEENS1_36VarlenDynamicPersistentTileSchedulerILi128ELi112ELi256ELi256ELb1ELb1ELb0ELb1ELb1ELb1EEEEEEEEEvNT_6ParamsE:
	.zero		1976


//--------------------- SYMBOLS --------------------------

	.type		.nv.reservedSmem.offset0,@object
	.size		.nv.reservedSmem.offset0,0x4
